//
// Generated by NVIDIA NVVM Compiler
//
// Compiler Build ID: CL-36424714
// Cuda compilation tools, release 13.0, V13.0.88
// Based on NVVM 20.0.0
//

.version 9.0
.target sm_100
.address_size 64

	// .globl	_Z13Convolution1DPfS_S_ii
// _ZZ13Convolution1DPfS_S_iiE4N_ds has been demoted
// _ZZ23ConvolutionPoolingFusedPfS_S_S_iiE4N_ds has been demoted
// _ZZ23ConvolutionPoolingFusedPfS_S_S_iiE4P_ds has been demoted

.visible .entry _Z13Convolution1DPfS_S_ii(
	.param .u64 .ptr .align 1 _Z13Convolution1DPfS_S_ii_param_0,
	.param .u64 .ptr .align 1 _Z13Convolution1DPfS_S_ii_param_1,
	.param .u64 .ptr .align 1 _Z13Convolution1DPfS_S_ii_param_2,
	.param .u32 _Z13Convolution1DPfS_S_ii_param_3,
	.param .u32 _Z13Convolution1DPfS_S_ii_param_4
)
{
	.reg .pred 	%p<36>;
	.reg .b32 	%r<51>;
	.reg .b32 	%f<56>;
	.reg .b64 	%rd<28>;
	// demoted variable
	.shared .align 4 .b8 _ZZ13Convolution1DPfS_S_iiE4N_ds[2048];
	ld.param.u64 	%rd8, [_Z13Convolution1DPfS_S_ii_param_0];
	ld.param.u64 	%rd9, [_Z13Convolution1DPfS_S_ii_param_1];
	ld.param.u64 	%rd7, [_Z13Convolution1DPfS_S_ii_param_2];
	ld.param.u32 	%r27, [_Z13Convolution1DPfS_S_ii_param_3];
	ld.param.u32 	%r28, [_Z13Convolution1DPfS_S_ii_param_4];
	cvta.to.global.u64 	%rd1, %rd9;
	cvta.to.global.u64 	%rd2, %rd8;
	mov.u32 	%r29, %ctaid.x;
	mov.u32 	%r30, %ntid.x;
	mul.lo.s32 	%r1, %r29, %r30;
	mov.u32 	%r2, %tid.x;
	add.s32 	%r3, %r1, %r2;
	mul.wide.s32 	%rd10, %r3, 4;
	add.s64 	%rd11, %rd2, %rd10;
	ld.global.f32 	%f22, [%rd11];
	shl.b32 	%r31, %r2, 2;
	mov.u32 	%r32, _ZZ13Convolution1DPfS_S_iiE4N_ds;
	add.s32 	%r33, %r32, %r31;
	st.shared.f32 	[%r33], %f22;
	bar.sync 	0;
	add.s32 	%r4, %r1, %r30;
	shr.u32 	%r34, %r27, 31;
	add.s32 	%r35, %r27, %r34;
	shr.s32 	%r36, %r35, 1;
	neg.s32 	%r5, %r36;
	setp.lt.s32 	%p1, %r27, 1;
	mov.f32 	%f47, 0f00000000;
	@%p1 bra 	$L__BB0_27;
	and.b32  	%r6, %r27, 3;
	setp.lt.u32 	%p2, %r27, 4;
	mov.f32 	%f47, 0f00000000;
	mov.b32 	%r47, 0;
	@%p2 bra 	$L__BB0_20;
	and.b32  	%r47, %r27, 2147483644;
	add.s32 	%r8, %r5, %r3;
	add.s32 	%r9, %r5, %r2;
	mov.f32 	%f47, 0f00000000;
	mov.b32 	%r46, 0;
$L__BB0_3:
	add.s32 	%r11, %r8, %r46;
	setp.lt.s32 	%p3, %r11, 0;
	setp.ge.s32 	%p4, %r11, %r28;
	add.s32 	%r39, %r9, %r46;
	shl.b32 	%r40, %r39, 2;
	add.s32 	%r12, %r32, %r40;
	mul.wide.u32 	%rd12, %r46, 4;
	add.s64 	%rd3, %rd1, %rd12;
	or.pred  	%p5, %p3, %p4;
	@%p5 bra 	$L__BB0_7;
	setp.lt.s32 	%p6, %r11, %r1;
	setp.ge.s32 	%p7, %r11, %r4;
	or.pred  	%p8, %p6, %p7;
	@%p8 bra 	$L__BB0_6;
	ld.shared.f32 	%f28, [%r12];
	ld.global.f32 	%f29, [%rd3];
	fma.rn.f32 	%f47, %f28, %f29, %f47;
	bra.uni 	$L__BB0_7;
$L__BB0_6:
	mul.wide.u32 	%rd13, %r11, 4;
	add.s64 	%rd14, %rd2, %rd13;
	ld.global.f32 	%f26, [%rd14];
	ld.global.f32 	%f27, [%rd3];
	fma.rn.f32 	%f47, %f26, %f27, %f47;
$L__BB0_7:
	add.s32 	%r13, %r11, 1;
	setp.lt.s32 	%p9, %r13, 0;
	setp.ge.s32 	%p10, %r13, %r28;
	or.pred  	%p11, %p9, %p10;
	@%p11 bra 	$L__BB0_11;
	setp.ge.s32 	%p12, %r13, %r1;
	setp.lt.s32 	%p13, %r13, %r4;
	and.pred  	%p14, %p12, %p13;
	@%p14 bra 	$L__BB0_10;
	mul.wide.u32 	%rd15, %r13, 4;
	add.s64 	%rd16, %rd2, %rd15;
	ld.global.f32 	%f30, [%rd16];
	ld.global.f32 	%f31, [%rd3+4];
	fma.rn.f32 	%f47, %f30, %f31, %f47;
	bra.uni 	$L__BB0_11;
$L__BB0_10:
	ld.shared.f32 	%f32, [%r12+4];
	ld.global.f32 	%f33, [%rd3+4];
	fma.rn.f32 	%f47, %f32, %f33, %f47;
$L__BB0_11:
	add.s32 	%r14, %r11, 2;
	setp.lt.s32 	%p15, %r14, 0;
	setp.ge.s32 	%p16, %r14, %r28;
	or.pred  	%p17, %p15, %p16;
	@%p17 bra 	$L__BB0_15;
	setp.ge.s32 	%p18, %r14, %r1;
	setp.lt.s32 	%p19, %r14, %r4;
	and.pred  	%p20, %p18, %p19;
	@%p20 bra 	$L__BB0_14;
	mul.wide.u32 	%rd17, %r14, 4;
	add.s64 	%rd18, %rd2, %rd17;
	ld.global.f32 	%f34, [%rd18];
	ld.global.f32 	%f35, [%rd3+8];
	fma.rn.f32 	%f47, %f34, %f35, %f47;
	bra.uni 	$L__BB0_15;
$L__BB0_14:
	ld.shared.f32 	%f36, [%r12+8];
	ld.global.f32 	%f37, [%rd3+8];
	fma.rn.f32 	%f47, %f36, %f37, %f47;
$L__BB0_15:
	add.s32 	%r15, %r11, 3;
	setp.lt.s32 	%p21, %r15, 0;
	setp.ge.s32 	%p22, %r15, %r28;
	or.pred  	%p23, %p21, %p22;
	@%p23 bra 	$L__BB0_19;
	setp.ge.s32 	%p24, %r15, %r1;
	setp.lt.s32 	%p25, %r15, %r4;
	and.pred  	%p26, %p24, %p25;
	@%p26 bra 	$L__BB0_18;
	mul.wide.u32 	%rd19, %r15, 4;
	add.s64 	%rd20, %rd2, %rd19;
	ld.global.f32 	%f38, [%rd20];
	ld.global.f32 	%f39, [%rd3+12];
	fma.rn.f32 	%f47, %f38, %f39, %f47;
	bra.uni 	$L__BB0_19;
$L__BB0_18:
	ld.shared.f32 	%f40, [%r12+12];
	ld.global.f32 	%f41, [%rd3+12];
	fma.rn.f32 	%f47, %f40, %f41, %f47;
$L__BB0_19:
	add.s32 	%r46, %r46, 4;
	setp.ne.s32 	%p27, %r46, %r47;
	@%p27 bra 	$L__BB0_3;
$L__BB0_20:
	setp.eq.s32 	%p28, %r6, 0;
	@%p28 bra 	$L__BB0_27;
	mul.wide.u32 	%rd21, %r47, 4;
	add.s64 	%rd27, %rd1, %rd21;
	add.s32 	%r42, %r2, %r47;
	add.s32 	%r43, %r42, %r5;
	shl.b32 	%r44, %r43, 2;
	add.s32 	%r50, %r32, %r44;
	add.s32 	%r49, %r43, %r1;
	neg.s32 	%r48, %r6;
$L__BB0_22:
	.pragma "nounroll";
	setp.lt.s32 	%p29, %r49, 0;
	setp.ge.s32 	%p30, %r49, %r28;
	or.pred  	%p31, %p29, %p30;
	@%p31 bra 	$L__BB0_26;
	setp.ge.s32 	%p32, %r49, %r1;
	setp.lt.s32 	%p33, %r49, %r4;
	and.pred  	%p34, %p32, %p33;
	@%p34 bra 	$L__BB0_25;
	mul.wide.u32 	%rd22, %r49, 4;
	add.s64 	%rd23, %rd2, %rd22;
	ld.global.f32 	%f42, [%rd23];
	ld.global.f32 	%f43, [%rd27];
	fma.rn.f32 	%f47, %f42, %f43, %f47;
	bra.uni 	$L__BB0_26;
$L__BB0_25:
	ld.shared.f32 	%f44, [%r50];
	ld.global.f32 	%f45, [%rd27];
	fma.rn.f32 	%f47, %f44, %f45, %f47;
$L__BB0_26:
	add.s64 	%rd27, %rd27, 4;
	add.s32 	%r50, %r50, 4;
	add.s32 	%r49, %r49, 1;
	add.s32 	%r48, %r48, 1;
	setp.ne.s32 	%p35, %r48, 0;
	@%p35 bra 	$L__BB0_22;
$L__BB0_27:
	cvta.to.global.u64 	%rd24, %rd7;
	add.s64 	%rd26, %rd24, %rd10;
	st.global.f32 	[%rd26], %f47;
	ret;

}
	// .globl	_Z23ConvolutionPoolingFusedPfS_S_S_ii
.visible .entry _Z23ConvolutionPoolingFusedPfS_S_S_ii(
	.param .u64 .ptr .align 1 _Z23ConvolutionPoolingFusedPfS_S_S_ii_param_0,
	.param .u64 .ptr .align 1 _Z23ConvolutionPoolingFusedPfS_S_S_ii_param_1,
	.param .u64 .ptr .align 1 _Z23ConvolutionPoolingFusedPfS_S_S_ii_param_2,
	.param .u64 .ptr .align 1 _Z23ConvolutionPoolingFusedPfS_S_S_ii_param_3,
	.param .u32 _Z23ConvolutionPoolingFusedPfS_S_S_ii_param_4,
	.param .u32 _Z23ConvolutionPoolingFusedPfS_S_S_ii_param_5
)
{
	.reg .pred 	%p<51>;
	.reg .b32 	%r<74>;
	.reg .b32 	%f<77>;
	.reg .b64 	%rd<29>;
	// demoted variable
	.shared .align 4 .b8 _ZZ23ConvolutionPoolingFusedPfS_S_S_iiE4N_ds[2048];
	// demoted variable
	.shared .align 4 .b8 _ZZ23ConvolutionPoolingFusedPfS_S_S_iiE4P_ds[2048];
	ld.param.u64 	%rd6, [_Z23ConvolutionPoolingFusedPfS_S_S_ii_param_0];
	ld.param.u64 	%rd7, [_Z23ConvolutionPoolingFusedPfS_S_S_ii_param_1];
	ld.param.u64 	%rd5, [_Z23ConvolutionPoolingFusedPfS_S_S_ii_param_3];
	ld.param.u32 	%r28, [_Z23ConvolutionPoolingFusedPfS_S_S_ii_param_4];
	ld.param.u32 	%r29, [_Z23ConvolutionPoolingFusedPfS_S_S_ii_param_5];
	cvta.to.global.u64 	%rd1, %rd7;
	cvta.to.global.u64 	%rd2, %rd6;
	mov.u32 	%r1, %tid.x;
	shl.b32 	%r30, %r1, 1;
	and.b32  	%r31, %r30, 2016;
	and.b32  	%r32, %r1, 15;
	or.b32  	%r2, %r31, %r32;
	mov.u32 	%r33, %ctaid.x;
	shl.b32 	%r3, %r33, 1;
	mov.u32 	%r4, %ntid.x;
	mul.lo.s32 	%r5, %r3, %r4;
	add.s32 	%r34, %r2, %r5;
	add.s32 	%r35, %r34, 16;
	mul.wide.u32 	%rd8, %r34, 4;
	add.s64 	%rd9, %rd2, %rd8;
	ld.global.f32 	%f27, [%rd9];
	shl.b32 	%r36, %r2, 2;
	mov.u32 	%r37, _ZZ23ConvolutionPoolingFusedPfS_S_S_iiE4N_ds;
	add.s32 	%r38, %r37, %r36;
	st.shared.f32 	[%r38], %f27;
	mul.wide.u32 	%rd10, %r35, 4;
	add.s64 	%rd11, %rd2, %rd10;
	ld.global.f32 	%f28, [%rd11];
	st.shared.f32 	[%r38+64], %f28;
	bar.sync 	0;
	shl.b32 	%r6, %r4, 1;
	add.s32 	%r7, %r5, %r6;
	shr.u32 	%r39, %r28, 31;
	add.s32 	%r40, %r28, %r39;
	shr.s32 	%r41, %r40, 1;
	neg.s32 	%r8, %r41;
	sub.s32 	%r9, %r34, %r41;
	setp.lt.s32 	%p3, %r28, 1;
	mov.f32 	%f66, 0f00000000;
	mov.f32 	%f67, %f66;
	@%p3 bra 	$L__BB1_29;
	add.s32 	%r10, %r8, %r2;
	setp.eq.s32 	%p4, %r28, 1;
	mov.f32 	%f67, 0f00000000;
	mov.b32 	%r72, 0;
	mov.f32 	%f66, %f67;
	@%p4 bra 	$L__BB1_20;
	and.b32  	%r72, %r28, 2147483646;
	mov.f32 	%f67, 0f00000000;
	mov.b32 	%r71, 0;
$L__BB1_3:
	add.s32 	%r13, %r9, %r71;
	add.s32 	%r14, %r13, 16;
	setp.lt.s32 	%p5, %r13, 0;
	setp.ge.s32 	%p6, %r13, %r29;
	add.s32 	%r44, %r10, %r71;
	shl.b32 	%r45, %r44, 2;
	add.s32 	%r15, %r37, %r45;
	mul.wide.u32 	%rd12, %r71, 4;
	add.s64 	%rd3, %rd1, %rd12;
	or.pred  	%p7, %p5, %p6;
	@%p7 bra 	$L__BB1_7;
	setp.lt.s32 	%p8, %r13, %r5;
	setp.ge.s32 	%p9, %r13, %r7;
	or.pred  	%p10, %p8, %p9;
	@%p10 bra 	$L__BB1_6;
	ld.shared.f32 	%f34, [%r15];
	ld.global.f32 	%f35, [%rd3];
	fma.rn.f32 	%f66, %f34, %f35, %f66;
	bra.uni 	$L__BB1_7;
$L__BB1_6:
	mul.wide.u32 	%rd13, %r13, 4;
	add.s64 	%rd14, %rd2, %rd13;
	ld.global.f32 	%f32, [%rd14];
	ld.global.f32 	%f33, [%rd3];
	fma.rn.f32 	%f66, %f32, %f33, %f66;
$L__BB1_7:
	setp.lt.s32 	%p11, %r14, 0;
	setp.ge.s32 	%p12, %r14, %r29;
	or.pred  	%p13, %p11, %p12;
	@%p13 bra 	$L__BB1_11;
	setp.lt.s32 	%p14, %r14, %r5;
	setp.ge.s32 	%p15, %r14, %r7;
	or.pred  	%p16, %p14, %p15;
	@%p16 bra 	$L__BB1_10;
	ld.shared.f32 	%f38, [%r15+64];
	ld.global.f32 	%f39, [%rd3];
	fma.rn.f32 	%f67, %f38, %f39, %f67;
	bra.uni 	$L__BB1_11;
$L__BB1_10:
	mul.wide.u32 	%rd15, %r14, 4;
	add.s64 	%rd16, %rd2, %rd15;
	ld.global.f32 	%f36, [%rd16];
	ld.global.f32 	%f37, [%rd3];
	fma.rn.f32 	%f67, %f36, %f37, %f67;
$L__BB1_11:
	add.s32 	%r16, %r13, 1;
	add.s32 	%r17, %r13, 17;
	setp.lt.s32 	%p17, %r16, 0;
	setp.ge.s32 	%p18, %r16, %r29;
	or.pred  	%p19, %p17, %p18;
	@%p19 bra 	$L__BB1_15;
	setp.ge.s32 	%p20, %r16, %r5;
	setp.lt.s32 	%p21, %r16, %r7;
	and.pred  	%p22, %p20, %p21;
	@%p22 bra 	$L__BB1_14;
	mul.wide.u32 	%rd17, %r16, 4;
	add.s64 	%rd18, %rd2, %rd17;
	ld.global.f32 	%f40, [%rd18];
	ld.global.f32 	%f41, [%rd3+4];
	fma.rn.f32 	%f66, %f40, %f41, %f66;
	bra.uni 	$L__BB1_15;
$L__BB1_14:
	ld.shared.f32 	%f42, [%r15+4];
	ld.global.f32 	%f43, [%rd3+4];
	fma.rn.f32 	%f66, %f42, %f43, %f66;
$L__BB1_15:
	setp.lt.s32 	%p23, %r17, 0;
	setp.ge.s32 	%p24, %r17, %r29;
	or.pred  	%p25, %p23, %p24;
	@%p25 bra 	$L__BB1_19;
	setp.ge.s32 	%p26, %r17, %r5;
	setp.lt.s32 	%p27, %r17, %r7;
	and.pred  	%p28, %p26, %p27;
	@%p28 bra 	$L__BB1_18;
	mul.wide.u32 	%rd19, %r17, 4;
	add.s64 	%rd20, %rd2, %rd19;
	ld.global.f32 	%f44, [%rd20];
	ld.global.f32 	%f45, [%rd3+4];
	fma.rn.f32 	%f67, %f44, %f45, %f67;
	bra.uni 	$L__BB1_19;
$L__BB1_18:
	ld.shared.f32 	%f46, [%r15+68];
	ld.global.f32 	%f47, [%rd3+4];
	fma.rn.f32 	%f67, %f46, %f47, %f67;
$L__BB1_19:
	add.s32 	%r71, %r71, 2;
	setp.ne.s32 	%p29, %r71, %r72;
	@%p29 bra 	$L__BB1_3;
$L__BB1_20:
	and.b32  	%r47, %r28, 1;
	setp.eq.b32 	%p30, %r47, 1;
	not.pred 	%p31, %p30;
	@%p31 bra 	$L__BB1_29;
	add.s32 	%r20, %r9, %r72;
	add.s32 	%r21, %r20, 16;
	setp.lt.s32 	%p32, %r20, 0;
	setp.ge.s32 	%p33, %r20, %r29;
	add.s32 	%r48, %r10, %r72;
	shl.b32 	%r49, %r48, 2;
	add.s32 	%r22, %r37, %r49;
	mul.wide.u32 	%rd21, %r72, 4;
	add.s64 	%rd4, %rd1, %rd21;
	or.pred  	%p34, %p32, %p33;
	@%p34 bra 	$L__BB1_25;
	setp.ge.s32 	%p35, %r20, %r5;
	setp.lt.s32 	%p36, %r20, %r7;
	and.pred  	%p37, %p35, %p36;
	@%p37 bra 	$L__BB1_24;
	mul.wide.u32 	%rd22, %r20, 4;
	add.s64 	%rd23, %rd2, %rd22;
	ld.global.f32 	%f48, [%rd23];
	ld.global.f32 	%f49, [%rd4];
	fma.rn.f32 	%f66, %f48, %f49, %f66;
	bra.uni 	$L__BB1_25;
$L__BB1_24:
	ld.shared.f32 	%f50, [%r22];
	ld.global.f32 	%f51, [%rd4];
	fma.rn.f32 	%f66, %f50, %f51, %f66;
$L__BB1_25:
	setp.lt.s32 	%p38, %r21, 0;
	setp.ge.s32 	%p39, %r21, %r29;
	or.pred  	%p40, %p38, %p39;
	@%p40 bra 	$L__BB1_29;
	setp.ge.s32 	%p41, %r21, %r5;
	setp.lt.s32 	%p42, %r21, %r7;
	and.pred  	%p43, %p41, %p42;
	@%p43 bra 	$L__BB1_28;
	mul.wide.u32 	%rd24, %r21, 4;
	add.s64 	%rd25, %rd2, %rd24;
	ld.global.f32 	%f52, [%rd25];
	ld.global.f32 	%f53, [%rd4];
	fma.rn.f32 	%f67, %f52, %f53, %f67;
	bra.uni 	$L__BB1_29;
$L__BB1_28:
	ld.shared.f32 	%f54, [%r22+64];
	ld.global.f32 	%f55, [%rd4];
	fma.rn.f32 	%f67, %f54, %f55, %f67;
$L__BB1_29:
	bar.sync 	0;
	mov.u32 	%r52, _ZZ23ConvolutionPoolingFusedPfS_S_S_iiE4P_ds;
	add.s32 	%r53, %r52, %r36;
	st.shared.f32 	[%r53], %f66;
	st.shared.f32 	[%r53+64], %f67;
	bar.sync 	0;
	setp.lt.u32 	%p44, %r4, 2;
	@%p44 bra 	$L__BB1_36;
	and.b32  	%r55, %r1, 1;
	setp.eq.b32 	%p1, %r55, 1;
	shl.b32 	%r56, %r1, 2;
	add.s32 	%r23, %r52, %r56;
	add.s32 	%r58, %r4, %r1;
	and.b32  	%r59, %r58, 1;
	setp.eq.b32 	%p2, %r59, 1;
	shl.b32 	%r60, %r4, 2;
	add.s32 	%r24, %r23, %r60;
	mov.b32 	%r73, 1;
$L__BB1_31:
	add.s32 	%r26, %r73, %r1;
	setp.ge.u32 	%p45, %r26, %r4;
	or.pred  	%p46, %p1, %p45;
	@%p46 bra 	$L__BB1_33;
	ld.shared.f32 	%f56, [%r23];
	shl.b32 	%r62, %r73, 2;
	add.s32 	%r63, %r23, %r62;
	ld.shared.f32 	%f57, [%r63];
	max.f32 	%f58, %f56, %f57;
	st.shared.f32 	[%r23], %f58;
$L__BB1_33:
	bar.sync 	0;
	add.s32 	%r64, %r26, %r4;
	setp.ge.u32 	%p47, %r64, %r6;
	or.pred  	%p48, %p2, %p47;
	@%p48 bra 	$L__BB1_35;
	ld.shared.f32 	%f59, [%r24];
	shl.b32 	%r66, %r73, 2;
	add.s32 	%r67, %r24, %r66;
	ld.shared.f32 	%f60, [%r67];
	max.f32 	%f61, %f59, %f60;
	st.shared.f32 	[%r24], %f61;
$L__BB1_35:
	bar.sync 	0;
	shl.b32 	%r73, %r73, 1;
	setp.lt.u32 	%p49, %r73, %r4;
	@%p49 bra 	$L__BB1_31;
$L__BB1_36:
	setp.ne.s32 	%p50, %r1, 0;
	@%p50 bra 	$L__BB1_38;
	ld.shared.f32 	%f62, [_ZZ23ConvolutionPoolingFusedPfS_S_S_iiE4P_ds];
	cvta.to.global.u64 	%rd26, %rd5;
	mul.wide.u32 	%rd27, %r3, 4;
	add.s64 	%rd28, %rd26, %rd27;
	st.global.f32 	[%rd28], %f62;
	shl.b32 	%r69, %r4, 2;
	add.s32 	%r70, %r52, %r69;
	ld.shared.f32 	%f63, [%r70];
	st.global.f32 	[%rd28+4], %f63;
$L__BB1_38:
	ret;

}
	// .globl	_Z6Pool1DPfS_i
.visible .entry _Z6Pool1DPfS_i(
	.param .u64 .ptr .align 1 _Z6Pool1DPfS_i_param_0,
	.param .u64 .ptr .align 1 _Z6Pool1DPfS_i_param_1,
	.param .u32 _Z6Pool1DPfS_i_param_2
)
{
	.reg .pred 	%p<7>;
	.reg .b32 	%r<13>;
	.reg .b32 	%f<5>;
	.reg .b64 	%rd<13>;

	ld.param.u64 	%rd4, [_Z6Pool1DPfS_i_param_0];
	ld.param.u64 	%rd3, [_Z6Pool1DPfS_i_param_1];
	cvta.to.global.u64 	%rd1, %rd4;
	mov.u32 	%r1, %ctaid.x;
	mov.u32 	%r2, %ntid.x;
	mul.lo.s32 	%r3, %r1, %r2;
	mov.u32 	%r4, %tid.x;
	add.s32 	%r5, %r3, %r4;
	setp.lt.u32 	%p1, %r2, 2;
	@%p1 bra 	$L__BB2_5;
	and.b32  	%r6, %r5, 1;
	mul.wide.s32 	%rd5, %r5, 4;
	add.s64 	%rd2, %rd1, %rd5;
	add.s32 	%r7, %r3, %r2;
	mov.b32 	%r12, 1;
$L__BB2_2:
	setp.ne.s32 	%p2, %r6, 0;
	add.s32 	%r11, %r12, %r5;
	setp.ge.s32 	%p3, %r11, %r7;
	or.pred  	%p4, %p2, %p3;
	@%p4 bra 	$L__BB2_4;
	ld.global.f32 	%f1, [%rd2];
	mul.wide.u32 	%rd6, %r12, 4;
	add.s64 	%rd7, %rd2, %rd6;
	ld.global.f32 	%f2, [%rd7];
	max.f32 	%f3, %f1, %f2;
	st.global.f32 	[%rd2], %f3;
$L__BB2_4:
	bar.sync 	0;
	shl.b32 	%r12, %r12, 1;
	setp.lt.u32 	%p5, %r12, %r2;
	@%p5 bra 	$L__BB2_2;
$L__BB2_5:
	setp.ne.s32 	%p6, %r4, 0;
	@%p6 bra 	$L__BB2_7;
	mul.wide.u32 	%rd8, %r3, 4;
	add.s64 	%rd9, %rd1, %rd8;
	ld.global.f32 	%f4, [%rd9];
	cvta.to.global.u64 	%rd10, %rd3;
	mul.wide.u32 	%rd11, %r1, 4;
	add.s64 	%rd12, %rd10, %rd11;
	st.global.f32 	[%rd12], %f4;
$L__BB2_7:
	ret;

}


// ===== COMPILED SASS (sm_100) =====

	.target	sm_100

	.elftype	@"ET_EXEC"


//--------------------- .note.nv.tkinfo           --------------------------
	.section	.note.nv.tkinfo,"",@"SHT_NOTE"
	.sectionflags	@"SHF_NOTE_NV_TKINFO"
	.tkinfo
        /*0018*/ 	.word	0x00000002
        /*0030*/ 	.string	""
        /*0030*/ 	.string	"ptxas"
        /*0030*/ 	.string	"Cuda compilation tools, release 13.0, V13.0.88"
        /*0030*/ 	.string	"Build cuda_13.0.r13.0/compiler.36424714_0"
        /*0030*/ 	.string	"-arch sm_100 -m 64 "



//--------------------- .note.nv.cuinfo           --------------------------
	.section	.note.nv.cuinfo,"",@"SHT_NOTE"
	.sectionflags	@"SHF_NOTE_NV_CUINFO"
        /*0018*/ 	.short	0x0002
        /*001a*/ 	.short	0x0064
        /*001c*/ 	.short	0x0082
	.zero		2


//--------------------- .nv.info                  --------------------------
	.section	.nv.info,"",@"SHT_CUDA_INFO"
	.align	4


	//----- nvinfo : EIATTR_REGCOUNT
	.align		4
        /*0000*/ 	.byte	0x04, 0x2f
        /*0002*/ 	.short	(.L_1 - .L_0)
	.align		4
.L_0:
        /*0004*/ 	.word	index@(_Z13Convolution1DPfS_S_ii)
        /*0008*/ 	.word	0x00000018


	//----- nvinfo : EIATTR_FRAME_SIZE
	.align		4
.L_1:
        /*000c*/ 	.byte	0x04, 0x11
        /*000e*/ 	.short	(.L_3 - .L_2)
	.align		4
.L_2:
        /*0010*/ 	.word	index@(_Z13Convolution1DPfS_S_ii)
        /*0014*/ 	.word	0x00000000


	//----- nvinfo : EIATTR_REGCOUNT
	.align		4
.L_3:
        /*0018*/ 	.byte	0x04, 0x2f
        /*001a*/ 	.short	(.L_5 - .L_4)
	.align		4
.L_4:
        /*001c*/ 	.word	index@(_Z23ConvolutionPoolingFusedPfS_S_S_ii)
        /*0020*/ 	.word	0x0000001e


	//----- nvinfo : EIATTR_FRAME_SIZE
	.align		4
.L_5:
        /*0024*/ 	.byte	0x04, 0x11
        /*0026*/ 	.short	(.L_7 - .L_6)
	.align		4
.L_6:
        /*0028*/ 	.word	index@(_Z23ConvolutionPoolingFusedPfS_S_S_ii)
        /*002c*/ 	.word	0x00000000


	//----- nvinfo : EIATTR_REGCOUNT
	.align		4
.L_7:
        /*0030*/ 	.byte	0x04, 0x2f
        /*0032*/ 	.short	(.L_9 - .L_8)
	.align		4
.L_8:
        /*0034*/ 	.word	index@(_Z6Pool1DPfS_i)
        /*0038*/ 	.word	0x00000010


	//----- nvinfo : EIATTR_FRAME_SIZE
	.align		4
.L_9:
        /*003c*/ 	.byte	0x04, 0x11
        /*003e*/ 	.short	(.L_11 - .L_10)
	.align		4
.L_10:
        /*0040*/ 	.word	index@(_Z6Pool1DPfS_i)
        /*0044*/ 	.word	0x00000000


	//----- nvinfo : EIATTR_MIN_STACK_SIZE
	.align		4
.L_11:
        /*0048*/ 	.byte	0x04, 0x12
        /*004a*/ 	.short	(.L_13 - .L_12)
	.align		4
.L_12:
        /*004c*/ 	.word	index@(_Z6Pool1DPfS_i)
        /*0050*/ 	.word	0x00000000


	//----- nvinfo : EIATTR_MIN_STACK_SIZE
	.align		4
.L_13:
        /*0054*/ 	.byte	0x04, 0x12
        /*0056*/ 	.short	(.L_15 - .L_14)
	.align		4
.L_14:
        /*0058*/ 	.word	index@(_Z23ConvolutionPoolingFusedPfS_S_S_ii)
        /*005c*/ 	.word	0x00000000


	//----- nvinfo : EIATTR_MIN_STACK_SIZE
	.align		4
.L_15:
        /*0060*/ 	.byte	0x04, 0x12
        /*0062*/ 	.short	(.L_17 - .L_16)
	.align		4
.L_16:
        /*0064*/ 	.word	index@(_Z13Convolution1DPfS_S_ii)
        /*0068*/ 	.word	0x00000000
.L_17:


//--------------------- .nv.compat                --------------------------
	.section	.nv.compat,"",@"SHT_CUDA_COMPAT_INFO"
	.align	4
        /*0000*/ 	.byte	0x02, 0x09, 0x00, 0x00, 0x02, 0x02, 0x01, 0x00, 0x02, 0x05, 0x05, 0x00, 0x03, 0x07, 0x01, 0x01
        /*0010*/ 	.byte	0x02, 0x03, 0x00, 0x00, 0x02, 0x06, 0x01, 0x00, 0x04, 0x0b, 0x08, 0x00, 0x09, 0x00, 0x00, 0x00
        /*0020*/ 	.byte	0x00, 0x00, 0x00, 0x00


//--------------------- .nv.info._Z6Pool1DPfS_i   --------------------------
	.section	.nv.info._Z6Pool1DPfS_i,"",@"SHT_CUDA_INFO"
	.sectionflags	@""
	.align	4


	//----- nvinfo : EIATTR_CUDA_API_VERSION
	.align		4
        /*0000*/ 	.byte	0x04, 0x37
        /*0002*/ 	.short	(.L_19 - .L_18)
.L_18:
        /*0004*/ 	.word	0x00000082


	//----- nvinfo : EIATTR_KPARAM_INFO
	.align		4
.L_19:
        /*0008*/ 	.byte	0x04, 0x17
        /*000a*/ 	.short	(.L_21 - .L_20)
.L_20:
        /*000c*/ 	.word	0x00000000
        /*0010*/ 	.short	0x0002
        /*0012*/ 	.short	0x0010
        /*0014*/ 	.byte	0x00, 0xf0, 0x11, 0x00


	//----- nvinfo : EIATTR_KPARAM_INFO
	.align		4
.L_21:
        /*0018*/ 	.byte	0x04, 0x17
        /*001a*/ 	.short	(.L_23 - .L_22)
.L_22:
        /*001c*/ 	.word	0x00000000
        /*0020*/ 	.short	0x0001
        /*0022*/ 	.short	0x0008
        /*0024*/ 	.byte	0x00, 0xf5, 0x21, 0x00


	//----- nvinfo : EIATTR_KPARAM_INFO
	.align		4
.L_23:
        /*0028*/ 	.byte	0x04, 0x17
        /*002a*/ 	.short	(.L_25 - .L_24)
.L_24:
        /*002c*/ 	.word	0x00000000
        /*0030*/ 	.short	0x0000
        /*0032*/ 	.short	0x0000
        /*0034*/ 	.byte	0x00, 0xf5, 0x21, 0x00


	//----- nvinfo : EIATTR_SPARSE_MMA_MASK
	.align		4
.L_25:
        /*0038*/ 	.byte	0x03, 0x50
        /*003a*/ 	.short	0x0000


	//----- nvinfo : EIATTR_MAXREG_COUNT
	.align		4
        /*003c*/ 	.byte	0x03, 0x1b
        /*003e*/ 	.short	0x00ff


	//----- nvinfo : EIATTR_NUM_BARRIERS
	.align		4
        /*0040*/ 	.byte	0x02, 0x4c
        /*0042*/ 	.byte	0x01
	.zero		1


	//----- nvinfo : EIATTR_MERCURY_ISA_VERSION
	.align		4
        /*0044*/ 	.byte	0x03, 0x5f
        /*0046*/ 	.short	0x0101


	//----- nvinfo : EIATTR_VRC_CTA_INIT_COUNT
	.align		4
        /*0048*/ 	.byte	0x02, 0x4a
	.zero		1
	.zero		1


	//----- nvinfo : EIATTR_EXIT_INSTR_OFFSETS
	.align		4
        /*004c*/ 	.byte	0x04, 0x1c
        /*004e*/ 	.short	(.L_27 - .L_26)


	//   ....[0]....
.L_26:
        /*0050*/ 	.word	0x000001d0


	//   ....[1]....
        /*0054*/ 	.word	0x00000240


	//----- nvinfo : EIATTR_CRS_STACK_SIZE
	.align		4
.L_27:
        /*0058*/ 	.byte	0x04, 0x1e
        /*005a*/ 	.short	(.L_29 - .L_28)
.L_28:
        /*005c*/ 	.word	0x00000000


	//----- nvinfo : EIATTR_CBANK_PARAM_SIZE
	.align		4
.L_29:
        /*0060*/ 	.byte	0x03, 0x19
        /*0062*/ 	.short	0x0014


	//----- nvinfo : EIATTR_PARAM_CBANK
	.align		4
        /*0064*/ 	.byte	0x04, 0x0a
        /*0066*/ 	.short	(.L_31 - .L_30)
	.align		4
.L_30:
        /*0068*/ 	.word	index@(.nv.constant0._Z6Pool1DPfS_i)
        /*006c*/ 	.short	0x0380
        /*006e*/ 	.short	0x0014


	//----- nvinfo : EIATTR_SW_WAR
	.align		4
.L_31:
        /*0070*/ 	.byte	0x04, 0x36
        /*0072*/ 	.short	(.L_33 - .L_32)
.L_32:
        /*0074*/ 	.word	0x00000008
.L_33:


//--------------------- .nv.info._Z23ConvolutionPoolingFusedPfS_S_S_ii --------------------------
	.section	.nv.info._Z23ConvolutionPoolingFusedPfS_S_S_ii,"",@"SHT_CUDA_INFO"
	.sectionflags	@""
	.align	4


	//----- nvinfo : EIATTR_CUDA_API_VERSION
	.align		4
        /*0000*/ 	.byte	0x04, 0x37
        /*0002*/ 	.short	(.L_35 - .L_34)
.L_34:
        /*0004*/ 	.word	0x00000082


	//----- nvinfo : EIATTR_KPARAM_INFO
	.align		4
.L_35:
        /*0008*/ 	.byte	0x04, 0x17
        /*000a*/ 	.short	(.L_37 - .L_36)
.L_36:
        /*000c*/ 	.word	0x00000000
        /*0010*/ 	.short	0x0005
        /*0012*/ 	.short	0x0024
        /*0014*/ 	.byte	0x00, 0xf0, 0x11, 0x00


	//----- nvinfo : EIATTR_KPARAM_INFO
	.align		4
.L_37:
        /*0018*/ 	.byte	0x04, 0x17
        /*001a*/ 	.short	(.L_39 - .L_38)
.L_38:
        /*001c*/ 	.word	0x00000000
        /*0020*/ 	.short	0x0004
        /*0022*/ 	.short	0x0020
        /*0024*/ 	.byte	0x00, 0xf0, 0x11, 0x00


	//----- nvinfo : EIATTR_KPARAM_INFO
	.align		4
.L_39:
        /*0028*/ 	.byte	0x04, 0x17
        /*002a*/ 	.short	(.L_41 - .L_40)
.L_40:
        /*002c*/ 	.word	0x00000000
        /*0030*/ 	.short	0x0003
        /*0032*/ 	.short	0x0018
        /*0034*/ 	.byte	0x00, 0xf5, 0x21, 0x00


	//----- nvinfo : EIATTR_KPARAM_INFO
	.align		4
.L_41:
        /*0038*/ 	.byte	0x04, 0x17
        /*003a*/ 	.short	(.L_43 - .L_42)
.L_42:
        /*003c*/ 	.word	0x00000000
        /*0040*/ 	.short	0x0002
        /*0042*/ 	.short	0x0010
        /*0044*/ 	.byte	0x00, 0xf5, 0x21, 0x00


	//----- nvinfo : EIATTR_KPARAM_INFO
	.align		4
.L_43:
        /*0048*/ 	.byte	0x04, 0x17
        /*004a*/ 	.short	(.L_45 - .L_44)
.L_44:
        /*004c*/ 	.word	0x00000000
        /*0050*/ 	.short	0x0001
        /*0052*/ 	.short	0x0008
        /*0054*/ 	.byte	0x00, 0xf5, 0x21, 0x00


	//----- nvinfo : EIATTR_KPARAM_INFO
	.align		4
.L_45:
        /*0058*/ 	.byte	0x04, 0x17
        /*005a*/ 	.short	(.L_47 - .L_46)
.L_46:
        /*005c*/ 	.word	0x00000000
        /*0060*/ 	.short	0x0000
        /*0062*/ 	.short	0x0000
        /*0064*/ 	.byte	0x00, 0xf5, 0x21, 0x00


	//----- nvinfo : EIATTR_SPARSE_MMA_MASK
	.align		4
.L_47:
        /*0068*/ 	.byte	0x03, 0x50
        /*006a*/ 	.short	0x0000


	//----- nvinfo : EIATTR_MAXREG_COUNT
	.align		4
        /*006c*/ 	.byte	0x03, 0x1b
        /*006e*/ 	.short	0x00ff


	//----- nvinfo : EIATTR_NUM_BARRIERS
	.align		4
        /*0070*/ 	.byte	0x02, 0x4c
        /*0072*/ 	.byte	0x01
	.zero		1


	//----- nvinfo : EIATTR_MERCURY_ISA_VERSION
	.align		4
        /*0074*/ 	.byte	0x03, 0x5f
        /*0076*/ 	.short	0x0101


	//----- nvinfo : EIATTR_VRC_CTA_INIT_COUNT
	.align		4
        /*0078*/ 	.byte	0x02, 0x4a
	.zero		1
	.zero		1


	//----- nvinfo : EIATTR_EXIT_INSTR_OFFSETS
	.align		4
        /*007c*/ 	.byte	0x04, 0x1c
        /*007e*/ 	.short	(.L_49 - .L_48)


	//   ....[0]....
.L_48:
        /*0080*/ 	.word	0x00000bd0


	//   ....[1]....
        /*0084*/ 	.word	0x00000c80


	//----- nvinfo : EIATTR_CRS_STACK_SIZE
	.align		4
.L_49:
        /*0088*/ 	.byte	0x04, 0x1e
        /*008a*/ 	.short	(.L_51 - .L_50)
.L_50:
        /*008c*/ 	.word	0x00000000


	//----- nvinfo : EIATTR_CBANK_PARAM_SIZE
	.align		4
.L_51:
        /*0090*/ 	.byte	0x03, 0x19
        /*0092*/ 	.short	0x0028


	//----- nvinfo : EIATTR_PARAM_CBANK
	.align		4
        /*0094*/ 	.byte	0x04, 0x0a
        /*0096*/ 	.short	(.L_53 - .L_52)
	.align		4
.L_52:
        /*0098*/ 	.word	index@(.nv.constant0._Z23ConvolutionPoolingFusedPfS_S_S_ii)
        /*009c*/ 	.short	0x0380
        /*009e*/ 	.short	0x0028


	//----- nvinfo : EIATTR_SW_WAR
	.align		4
.L_53:
        /*00a0*/ 	.byte	0x04, 0x36
        /*00a2*/ 	.short	(.L_55 - .L_54)
.L_54:
        /*00a4*/ 	.word	0x00000008
.L_55:


//--------------------- .nv.info._Z13Convolution1DPfS_S_ii --------------------------
	.section	.nv.info._Z13Convolution1DPfS_S_ii,"",@"SHT_CUDA_INFO"
	.sectionflags	@""
	.align	4


	//----- nvinfo : EIATTR_CUDA_API_VERSION
	.align		4
        /*0000*/ 	.byte	0x04, 0x37
        /*0002*/ 	.short	(.L_57 - .L_56)
.L_56:
        /*0004*/ 	.word	0x00000082


	//----- nvinfo : EIATTR_KPARAM_INFO
	.align		4
.L_57:
        /*0008*/ 	.byte	0x04, 0x17
        /*000a*/ 	.short	(.L_59 - .L_58)
.L_58:
        /*000c*/ 	.word	0x00000000
        /*0010*/ 	.short	0x0004
        /*0012*/ 	.short	0x001c
        /*0014*/ 	.byte	0x00, 0xf0, 0x11, 0x00


	//----- nvinfo : EIATTR_KPARAM_INFO
	.align		4
.L_59:
        /*0018*/ 	.byte	0x04, 0x17
        /*001a*/ 	.short	(.L_61 - .L_60)
.L_60:
        /*001c*/ 	.word	0x00000000
        /*0020*/ 	.short	0x0003
        /*0022*/ 	.short	0x0018
        /*0024*/ 	.byte	0x00, 0xf0, 0x11, 0x00


	//----- nvinfo : EIATTR_KPARAM_INFO
	.align		4
.L_61:
        /*0028*/ 	.byte	0x04, 0x17
        /*002a*/ 	.short	(.L_63 - .L_62)
.L_62:
        /*002c*/ 	.word	0x00000000
        /*0030*/ 	.short	0x0002
        /*0032*/ 	.short	0x0010
        /*0034*/ 	.byte	0x00, 0xf5, 0x21, 0x00


	//----- nvinfo : EIATTR_KPARAM_INFO
	.align		4
.L_63:
        /*0038*/ 	.byte	0x04, 0x17
        /*003a*/ 	.short	(.L_65 - .L_64)
.L_64:
        /*003c*/ 	.word	0x00000000
        /*0040*/ 	.short	0x0001
        /*0042*/ 	.short	0x0008
        /*0044*/ 	.byte	0x00, 0xf5, 0x21, 0x00


	//----- nvinfo : EIATTR_KPARAM_INFO
	.align		4
.L_65:
        /*0048*/ 	.byte	0x04, 0x17
        /*004a*/ 	.short	(.L_67 - .L_66)
.L_66:
        /*004c*/ 	.word	0x00000000
        /*0050*/ 	.short	0x0000
        /*0052*/ 	.short	0x0000
        /*0054*/ 	.byte	0x00, 0xf5, 0x21, 0x00


	//----- nvinfo : EIATTR_SPARSE_MMA_MASK
	.align		4
.L_67:
        /*0058*/ 	.byte	0x03, 0x50
        /*005a*/ 	.short	0x0000


	//----- nvinfo : EIATTR_MAXREG_COUNT
	.align		4
        /*005c*/ 	.byte	0x03, 0x1b
        /*005e*/ 	.short	0x00ff


	//----- nvinfo : EIATTR_NUM_BARRIERS
	.align		4
        /*0060*/ 	.byte	0x02, 0x4c
        /*0062*/ 	.byte	0x01
	.zero		1


	//----- nvinfo : EIATTR_MERCURY_ISA_VERSION
	.align		4
        /*0064*/ 	.byte	0x03, 0x5f
        /*0066*/ 	.short	0x0101


	//----- nvinfo : EIATTR_VRC_CTA_INIT_COUNT
	.align		4
        /*0068*/ 	.byte	0x02, 0x4a
	.zero		1
	.zero		1


	//----- nvinfo : EIATTR_EXIT_INSTR_OFFSETS
	.align		4
        /*006c*/ 	.byte	0x04, 0x1c
        /*006e*/ 	.short	(.L_69 - .L_68)


	//   ....[0]....
.L_68:
        /*0070*/ 	.word	0x000008b0


	//----- nvinfo : EIATTR_CRS_STACK_SIZE
	.align		4
.L_69:
        /*0074*/ 	.byte	0x04, 0x1e
        /*0076*/ 	.short	(.L_71 - .L_70)
.L_70:
        /*0078*/ 	.word	0x00000000


	//----- nvinfo : EIATTR_CBANK_PARAM_SIZE
	.align		4
.L_71:
        /*007c*/ 	.byte	0x03, 0x19
        /*007e*/ 	.short	0x0020


	//----- nvinfo : EIATTR_PARAM_CBANK
	.align		4
        /*0080*/ 	.byte	0x04, 0x0a
        /*0082*/ 	.short	(.L_73 - .L_72)
	.align		4
.L_72:
        /*0084*/ 	.word	index@(.nv.constant0._Z13Convolution1DPfS_S_ii)
        /*0088*/ 	.short	0x0380
        /*008a*/ 	.short	0x0020


	//----- nvinfo : EIATTR_SW_WAR
	.align		4
.L_73:
        /*008c*/ 	.byte	0x04, 0x36
        /*008e*/ 	.short	(.L_75 - .L_74)
.L_74:
        /*0090*/ 	.word	0x00000008
.L_75:


//--------------------- .nv.callgraph             --------------------------
	.section	.nv.callgraph,"",@"SHT_CUDA_CALLGRAPH"
	.align	4
	.sectionentsize	8
	.align		4
        /*0000*/ 	.word	0x00000000
	.align		4
        /*0004*/ 	.word	0xffffffff
	.align		4
        /*0008*/ 	.word	0x00000000
	.align		4
        /*000c*/ 	.word	0xfffffffe
	.align		4
        /*0010*/ 	.word	0x00000000
	.align		4
        /*0014*/ 	.word	0xfffffffd
	.align		4
        /*0018*/ 	.word	0x00000000
	.align		4
        /*001c*/ 	.word	0xfffffffc


//--------------------- .text._Z6Pool1DPfS_i      --------------------------
	.section	.text._Z6Pool1DPfS_i,"ax",@progbits
	.align	128
        .global         _Z6Pool1DPfS_i
        .type           _Z6Pool1DPfS_i,@function
        .size           _Z6Pool1DPfS_i,(.L_x_37 - _Z6Pool1DPfS_i)
        .other          _Z6Pool1DPfS_i,@"STO_CUDA_ENTRY STV_DEFAULT"
_Z6Pool1DPfS_i:
.text._Z6Pool1DPfS_i:
[----:B------:R-:W-:Y:S08]  /*0000*/  LDC R1, c[0x0][0x37c] ;  /* 0x0000df00ff017b82 */ /* 0x000ff00000000800 */
[----:B------:R-:W0:Y:S01]  /*0010*/  LDC R10, c[0x0][0x360] ;  /* 0x0000d800ff0a7b82 */ /* 0x000e220000000800 */
[----:B------:R-:W1:Y:S01]  /*0020*/  S2R R13, SR_CTAID.X ;  /* 0x00000000000d7919 */ /* 0x000e620000002500 */
[----:B------:R-:W2:Y:S01]  /*0030*/  LDCU.64 UR4, c[0x0][0x358] ;  /* 0x00006b00ff0477ac */ /* 0x000ea20008000a00 */
[----:B------:R-:W3:Y:S01]  /*0040*/  S2R R12, SR_TID.X ;  /* 0x00000000000c7919 */ /* 0x000ee20000002100 */
[----:B0-----:R-:W-:Y:S01]  /*0050*/  ISETP.GE.U32.AND P0, PT, R10, 0x2, PT ;  /* 0x000000020a00780c */ /* 0x001fe20003f06070 */
[----:B-1----:R-:W-:-:S12]  /*0060*/  IMAD R7, R13, R10, RZ ;  /* 0x0000000a0d077224 */ /* 0x002fd800078e02ff */
[----:B--23--:R-:W-:Y:S05]  /*0070*/  @!P0 BRA `(.L_x_0) ;  /* 0x0000000000508947 */ /* 0x00cfea0003800000 */
[----:B------:R-:W0:Y:S01]  /*0080*/  LDC.64 R2, c[0x0][0x380] ;  /* 0x0000e000ff027b82 */ /* 0x000e220000000a00 */
[C---:B------:R-:W-:Y:S01]  /*0090*/  IMAD.IADD R9, R7.reuse, 0x1, R12 ;  /* 0x0000000107097824 */ /* 0x040fe200078e020c */
[----:B------:R-:W-:Y:S01]  /*00a0*/  IADD3 R0, PT, PT, R7, R10, RZ ;  /* 0x0000000a07007210 */ /* 0x000fe20007ffe0ff */
[----:B------:R-:W-:-:S03]  /*00b0*/  IMAD.MOV.U32 R6, RZ, RZ, 0x1 ;  /* 0x00000001ff067424 */ /* 0x000fc600078e00ff */
[C---:B------:R-:W-:Y:S01]  /*00c0*/  LOP3.LUT P0, RZ, R9.reuse, 0x1, RZ, 0xc0, !PT ;  /* 0x0000000109ff7812 */ /* 0x040fe2000780c0ff */
[----:B0-----:R-:W-:-:S12]  /*00d0*/  IMAD.WIDE R2, R9, 0x4, R2 ;  /* 0x0000000409027825 */ /* 0x001fd800078e0202 */
.L_x_3:
[----:B------:R-:W-:Y:S01]  /*00e0*/  IADD3 R5, PT, PT, R9, R6, RZ ;  /* 0x0000000609057210 */ /* 0x000fe20007ffe0ff */
[----:B------:R-:W-:Y:S03]  /*00f0*/  BSSY.RECONVERGENT B0, `(.L_x_1) ;  /* 0x0000008000007945 */ /* 0x000fe60003800200 */
[----:B------:R-:W-:-:S13]  /*0100*/  ISETP.GE.OR P1, PT, R5, R0, P0 ;  /* 0x000000000500720c */ /* 0x000fda0000726670 */
[----:B0-----:R-:W-:Y:S05]  /*0110*/  @P1 BRA `(.L_x_2) ;  /* 0x0000000000141947 */ /* 0x001fea0003800000 */
[----:B------:R-:W-:Y:S01]  /*0120*/  IMAD.WIDE.U32 R4, R6, 0x4, R2 ;  /* 0x0000000406047825 */ /* 0x000fe200078e0002 */
[----:B------:R-:W2:Y:S05]  /*0130*/  LDG.E R8, desc[UR4][R2.64] ;  /* 0x0000000402087981 */ /* 0x000eaa000c1e1900 */
[----:B------:R-:W2:Y:S02]  /*0140*/  LDG.E R5, desc[UR4][R4.64] ;  /* 0x0000000404057981 */ /* 0x000ea4000c1e1900 */
[----:B--2---:R-:W-:-:S05]  /*0150*/  FMNMX R11, R8, R5, !PT ;  /* 0x00000005080b7209 */ /* 0x004fca0007800000 */
[----:B------:R0:W-:Y:S02]  /*0160*/  STG.E desc[UR4][R2.64], R11 ;  /* 0x0000000b02007986 */ /* 0x0001e4000c101904 */
.L_x_2:
[----:B------:R-:W-:Y:S05]  /*0170*/  BSYNC.RECONVERGENT B0 ;  /* 0x0000000000007941 */ /* 0x000fea0003800200 */
.L_x_1:
[----:B------:R-:W-:Y:S01]  /*0180*/  IMAD.SHL.U32 R6, R6, 0x2, RZ ;  /* 0x0000000206067824 */ /* 0x000fe200078e00ff */
[----:B------:R-:W-:Y:S04]  /*0190*/  BAR.SYNC.DEFER_BLOCKING 0x0 ;  /* 0x0000000000007b1d */ /* 0x000fe80000010000 */
[----:B------:R-:W-:-:S13]  /*01a0*/  ISETP.GE.U32.AND P1, PT, R6, R10, PT ;  /* 0x0000000a0600720c */ /* 0x000fda0003f26070 */
[----:B------:R-:W-:Y:S05]  /*01b0*/  @!P1 BRA `(.L_x_3) ;  /* 0xfffffffc00c89947 */ /* 0x000fea000383ffff */
.L_x_0:
[----:B------:R-:W-:-:S13]  /*01c0*/  ISETP.NE.AND P0, PT, R12, RZ, PT ;  /* 0x000000ff0c00720c */ /* 0x000fda0003f05270 */
[----:B------:R-:W-:Y:S05]  /*01d0*/  @P0 EXIT ;  /* 0x000000000000094d */ /* 0x000fea0003800000 */
[----:B0-----:R-:W0:Y:S08]  /*01e0*/  LDC.64 R2, c[0x0][0x380] ;  /* 0x0000e000ff027b82 */ /* 0x001e300000000a00 */
[----:B------:R-:W1:Y:S01]  /*01f0*/  LDC.64 R4, c[0x0][0x388] ;  /* 0x0000e200ff047b82 */ /* 0x000e620000000a00 */
[----:B0-----:R-:W-:-:S06]  /*0200*/  IMAD.WIDE.U32 R2, R7, 0x4, R2 ;  /* 0x0000000407027825 */ /* 0x001fcc00078e0002 */
[----:B------:R-:W2:Y:S01]  /*0210*/  LDG.E R3, desc[UR4][R2.64] ;  /* 0x0000000402037981 */ /* 0x000ea2000c1e1900 */
[----:B-1----:R-:W-:-:S05]  /*0220*/  IMAD.WIDE.U32 R4, R13, 0x4, R4 ;  /* 0x000000040d047825 */ /* 0x002fca00078e0004 */
[----:B--2---:R-:W-:Y:S01]  /*0230*/  STG.E desc[UR4][R4.64], R3 ;  /* 0x0000000304007986 */ /* 0x004fe2000c101904 */
[----:B------:R-:W-:Y:S05]  /*0240*/  EXIT ;  /* 0x000000000000794d */ /* 0x000fea0003800000 */
.L_x_4:
[----:B------:R-:W-:-:S00]  /*0250*/  BRA `(.L_x_4) ;  /* 0xfffffffc00fc7947 */ /* 0x000fc0000383ffff */
[----:B------:R-:W-:-:S00]  /*0260*/  NOP ;  /* 0x0000000000007918 */ /* 0x000fc00000000000 */
        /* <DEDUP_REMOVED lines=9> */
.L_x_37:


//--------------------- .text._Z23ConvolutionPoolingFusedPfS_S_S_ii --------------------------
	.section	.text._Z23ConvolutionPoolingFusedPfS_S_S_ii,"ax",@progbits
	.align	128
        .global         _Z23ConvolutionPoolingFusedPfS_S_S_ii
        .type           _Z23ConvolutionPoolingFusedPfS_S_S_ii,@function
        .size           _Z23ConvolutionPoolingFusedPfS_S_S_ii,(.L_x_38 - _Z23ConvolutionPoolingFusedPfS_S_S_ii)
        .other          _Z23ConvolutionPoolingFusedPfS_S_S_ii,@"STO_CUDA_ENTRY STV_DEFAULT"
_Z23ConvolutionPoolingFusedPfS_S_S_ii:
.text._Z23ConvolutionPoolingFusedPfS_S_S_ii:
[----:B------:R-:W-:Y:S01]  /*0000*/  LDC R1, c[0x0][0x37c] ;  /* 0x0000df00ff017b82 */ /* 0x000fe20000000800 */
[----:B------:R-:W0:Y:S07]  /*0010*/  S2R R0, SR_TID.X ;  /* 0x0000000000007919 */ /* 0x000e2e0000002100 */
[----:B------:R-:W1:Y:S01]  /*0020*/  LDC R3, c[0x0][0x360] ;  /* 0x0000d800ff037b82 */ /* 0x000e620000000800 */
[----:B------:R-:W2:Y:S01]  /*0030*/  LDCU.64 UR8, c[0x0][0x358] ;  /* 0x00006b00ff0877ac */ /* 0x000ea20008000a00 */
[----:B------:R-:W3:Y:S06]  /*0040*/  S2R R2, SR_CTAID.X ;  /* 0x0000000000027919 */ /* 0x000eec0000002500 */
[----:B------:R-:W4:Y:S08]  /*0050*/  LDC.64 R8, c[0x0][0x380] ;  /* 0x0000e000ff087b82 */ /* 0x000f300000000a00 */
[----:B------:R-:W5:Y:S01]  /*0060*/  S2UR UR5, SR_CgaCtaId ;  /* 0x00000000000579c3 */ /* 0x000f620000008800 */
[----:B------:R-:W-:Y:S01]  /*0070*/  UMOV UR4, 0x400 ;  /* 0x0000040000047882 */ /* 0x000fe20000000000 */
[----:B------:R-:W5:Y:S01]  /*0080*/  LDCU UR6, c[0x0][0x3a0] ;  /* 0x00007400ff0677ac */ /* 0x000f620008000800 */
[----:B0-----:R-:W-:-:S02]  /*0090*/  IMAD.SHL.U32 R4, R0, 0x2, RZ ;  /* 0x0000000200047824 */ /* 0x001fc400078e00ff */
[----:B---3--:R-:W-:-:S03]  /*00a0*/  IMAD.SHL.U32 R2, R2, 0x2, RZ ;  /* 0x0000000202027824 */ /* 0x008fc600078e00ff */
[----:B------:R-:W-:Y:S01]  /*00b0*/  LOP3.LUT R5, R4, 0x7e0, RZ, 0xc0, !PT ;  /* 0x000007e004057812 */ /* 0x000fe200078ec0ff */
[----:B-1----:R-:W-:-:S03]  /*00c0*/  IMAD R4, R2, R3, RZ ;  /* 0x0000000302047224 */ /* 0x002fc600078e02ff */
[----:B------:R-:W-:-:S05]  /*00d0*/  LOP3.LUT R5, R5, 0xf, R0, 0xf8, !PT ;  /* 0x0000000f05057812 */ /* 0x000fca00078ef800 */
[----:B------:R-:W-:-:S04]  /*00e0*/  IMAD.IADD R13, R5, 0x1, R4 ;  /* 0x00000001050d7824 */ /* 0x000fc800078e0204 */
[C---:B------:R-:W-:Y:S02]  /*00f0*/  VIADD R11, R13.reuse, 0x10 ;  /* 0x000000100d0b7836 */ /* 0x040fe40000000000 */
[----:B----4-:R-:W-:-:S04]  /*0100*/  IMAD.WIDE.U32 R6, R13, 0x4, R8 ;  /* 0x000000040d067825 */ /* 0x010fc800078e0008 */
[----:B------:R-:W-:Y:S02]  /*0110*/  IMAD.WIDE.U32 R8, R11, 0x4, R8 ;  /* 0x000000040b087825 */ /* 0x000fe400078e0008 */
[----:B--2---:R0:W2:Y:S04]  /*0120*/  LDG.E R6, desc[UR8][R6.64] ;  /* 0x0000000806067981 */ /* 0x0040a8000c1e1900 */
[----:B------:R-:W3:Y:S01]  /*0130*/  LDG.E R8, desc[UR8][R8.64] ;  /* 0x0000000808087981 */ /* 0x000ee2000c1e1900 */
[----:B-----5:R-:W-:Y:S01]  /*0140*/  ULEA UR4, UR5, UR4, 0x18 ;  /* 0x0000000405047291 */ /* 0x020fe2000f8ec0ff */
[----:B------:R-:W-:Y:S01]  /*0150*/  CS2R R10, SRZ ;  /* 0x00000000000a7805 */ /* 0x000fe2000001ff00 */
[----:B------:R-:W-:Y:S01]  /*0160*/  UISETP.GE.AND UP0, UPT, UR6, 0x1, UPT ;  /* 0x000000010600788c */ /* 0x000fe2000bf06270 */
[----:B0-----:R-:W-:-:S03]  /*0170*/  SHF.L.U32 R7, R3, 0x1, RZ ;  /* 0x0000000103077819 */ /* 0x001fc600000006ff */
[----:B------:R-:W-:-:S05]  /*0180*/  LEA R15, R5, UR4, 0x2 ;  /* 0x00000004050f7c11 */ /* 0x000fca000f8e10ff */
[----:B--2---:R0:W-:Y:S04]  /*0190*/  STS [R15], R6 ;  /* 0x000000060f007388 */ /* 0x0041e80000000800 */
[----:B---3--:R0:W-:Y:S01]  /*01a0*/  STS [R15+0x40], R8 ;  /* 0x000040080f007388 */ /* 0x0081e20000000800 */
[----:B------:R-:W-:Y:S06]  /*01b0*/  BAR.SYNC.DEFER_BLOCKING 0x0 ;  /* 0x0000000000007b1d */ /* 0x000fec0000010000 */
[----:B------:R-:W-:Y:S05]  /*01c0*/  BRA.U !UP0, `(.L_x_5) ;  /* 0x0000000508e47547 */ /* 0x000fea000b800000 */
[----:B------:R-:W-:Y:S01]  /*01d0*/  UISETP.NE.AND UP0, UPT, UR6, 0x1, UPT ;  /* 0x000000010600788c */ /* 0x000fe2000bf05270 */
[----:B0-----:R-:W-:Y:S01]  /*01e0*/  IMAD.IADD R6, R4, 0x1, R7 ;  /* 0x0000000104067824 */ /* 0x001fe200078e0207 */
[----:B------:R-:W-:Y:S01]  /*01f0*/  ULEA.HI UR5, UR6, UR6, URZ, 0x1 ;  /* 0x0000000606057291 */ /* 0x000fe2000f8f08ff */
[----:B------:R-:W-:Y:S01]  /*0200*/  CS2R R8, SRZ ;  /* 0x0000000000087805 */ /* 0x000fe2000001ff00 */
[----:B------:R-:W-:Y:S02]  /*0210*/  IMAD.MOV.U32 R10, RZ, RZ, RZ ;  /* 0x000000ffff0a7224 */ /* 0x000fe400078e00ff */
[----:B------:R-:W-:-:S06]  /*0220*/  USHF.R.S32.HI UR5, URZ, 0x1, UR5 ;  /* 0x00000001ff057899 */ /* 0x000fcc0008011405 */
[----:B------:R-:W-:Y:S01]  /*0230*/  VIADD R12, R13, -UR5 ;  /* 0x800000050d0c7c36 */ /* 0x000fe20008000000 */
[----:B------:R-:W-:Y:S01]  /*0240*/  IADD3 R20, PT, PT, R5, -UR5, RZ ;  /* 0x8000000505147c10 */ /* 0x000fe2000fffe0ff */
[----:B------:R-:W-:Y:S06]  /*0250*/  BRA.U !UP0, `(.L_x_6) ;  /* 0x0000000508207547 */ /* 0x000fec000b800000 */
[----:B------:R-:W0:Y:S01]  /*0260*/  LDC.64 R14, c[0x0][0x388] ;  /* 0x0000e200ff0e7b82 */ /* 0x000e220000000a00 */
[----:B------:R-:W-:Y:S01]  /*0270*/  ULOP3.LUT UR5, UR6, 0x7ffffffe, URZ, 0xc0, !UPT ;  /* 0x7ffffffe06057892 */ /* 0x000fe2000f8ec0ff */
[----:B------:R-:W-:Y:S01]  /*0280*/  IMAD.MOV.U32 R8, RZ, RZ, RZ ;  /* 0x000000ffff087224 */ /* 0x000fe200078e00ff */
[----:B------:R-:W1:Y:S01]  /*0290*/  LDCU UR7, c[0x0][0x3a4] ;  /* 0x00007480ff0777ac */ /* 0x000e620008000800 */
[----:B------:R-:W-:-:S03]  /*02a0*/  IMAD.MOV.U32 R11, RZ, RZ, RZ ;  /* 0x000000ffff0b7224 */ /* 0x000fc600078e00ff */
[----:B------:R-:W-:-:S07]  /*02b0*/  IMAD.U32 R9, RZ, RZ, UR5 ;  /* 0x00000005ff097e24 */ /* 0x000fce000f8e00ff */
.L_x_15:
[----:B------:R-:W-:Y:S01]  /*02c0*/  IADD3 R27, PT, PT, R12, R11, RZ ;  /* 0x0000000b0c1b7210 */ /* 0x000fe20007ffe0ff */
[----:B------:R-:W-:Y:S01]  /*02d0*/  IMAD.IADD R13, R20, 0x1, R11 ;  /* 0x00000001140d7824 */ /* 0x000fe200078e020b */
[----:B------:R-:W-:Y:S01]  /*02e0*/  BSSY.RECONVERGENT B0, `(.L_x_7) ;  /* 0x0000010000007945 */ /* 0x000fe20003800200 */
[----:B0-----:R-:W-:Y:S01]  /*02f0*/  IMAD.WIDE.U32 R16, R11, 0x4, R14 ;  /* 0x000000040b107825 */ /* 0x001fe200078e000e */
[----:B-1----:R-:W-:Y:S02]  /*0300*/  ISETP.GE.AND P0, PT, R27, UR7, PT ;  /* 0x000000071b007c0c */ /* 0x002fe4000bf06270 */
[----:B------:R-:W-:Y:S01]  /*0310*/  LEA R13, R13, UR4, 0x2 ;  /* 0x000000040d0d7c11 */ /* 0x000fe2000f8e10ff */
[C---:B------:R-:W-:Y:S01]  /*0320*/  VIADD R23, R27.reuse, 0x10 ;  /* 0x000000101b177836 */ /* 0x040fe20000000000 */
[----:B------:R-:W-:-:S13]  /*0330*/  ISETP.LT.OR P0, PT, R27, RZ, P0 ;  /* 0x000000ff1b00720c */ /* 0x000fda0000701670 */
[----:B------:R-:W-:Y:S05]  /*0340*/  @P0 BRA `(.L_x_8) ;  /* 0x0000000000240947 */ /* 0x000fea0003800000 */
[C---:B------:R-:W-:Y:S01]  /*0350*/  ISETP.GE.AND P0, PT, R27.reuse, R6, PT ;  /* 0x000000061b00720c */ /* 0x040fe20003f06270 */
[----:B------:R-:W2:Y:S03]  /*0360*/  LDG.E R25, desc[UR8][R16.64] ;  /* 0x0000000810197981 */ /* 0x000ea6000c1e1900 */
[----:B------:R-:W-:-:S13]  /*0370*/  ISETP.LT.OR P0, PT, R27, R4, P0 ;  /* 0x000000041b00720c */ /* 0x000fda0000701670 */
[----:B------:R-:W0:Y:S01]  /*0380*/  @P0 LDC.64 R18, c[0x0][0x380] ;  /* 0x0000e000ff120b82 */ /* 0x000e220000000a00 */
[----:B------:R-:W2:Y:S01]  /*0390*/  @!P0 LDS R21, [R13] ;  /* 0x000000000d158984 */ /* 0x000ea20000000800 */
[----:B0-----:R-:W-:-:S06]  /*03a0*/  @P0 IMAD.WIDE.U32 R18, R27, 0x4, R18 ;  /* 0x000000041b120825 */ /* 0x001fcc00078e0012 */
[----:B------:R-:W3:Y:S01]  /*03b0*/  @P0 LDG.E R18, desc[UR8][R18.64] ;  /* 0x0000000812120981 */ /* 0x000ee2000c1e1900 */
[----:B--2---:R-:W-:-:S04]  /*03c0*/  @!P0 FFMA R10, R21, R25, R10 ;  /* 0x00000019150a8223 */ /* 0x004fc8000000000a */
[----:B---3--:R-:W-:-:S07]  /*03d0*/  @P0 FFMA R10, R25, R18, R10 ;  /* 0x00000012190a0223 */ /* 0x008fce000000000a */
.L_x_8:
[----:B------:R-:W-:Y:S05]  /*03e0*/  BSYNC.RECONVERGENT B0 ;  /* 0x0000000000007941 */ /* 0x000fea0003800200 */
.L_x_7:
[----:B------:R-:W-:Y:S01]  /*03f0*/  ISETP.GE.AND P1, PT, R23, UR7, PT ;  /* 0x0000000717007c0c */ /* 0x000fe2000bf26270 */
[C---:B------:R-:W-:Y:S01]  /*0400*/  VIADD R25, R27.reuse, 0x1 ;  /* 0x000000011b197836 */ /* 0x040fe20000000000 */
[----:B------:R-:W-:Y:S01]  /*0410*/  IADD3 R21, PT, PT, R27, 0x11, RZ ;  /* 0x000000111b157810 */ /* 0x000fe20007ffe0ff */
[----:B------:R-:W-:Y:S01]  /*0420*/  VIADD R11, R11, 0x2 ;  /* 0x000000020b0b7836 */ /* 0x000fe20000000000 */
[----:B------:R-:W-:Y:S01]  /*0430*/  ISETP.LT.OR P1, PT, R23, RZ, P1 ;  /* 0x000000ff1700720c */ /* 0x000fe20000f21670 */
[----:B------:R-:W-:Y:S01]  /*0440*/  BSSY.RECONVERGENT B0, `(.L_x_9) ;  /* 0x0000010000007945 */ /* 0x000fe20003800200 */
[----:B------:R-:W-:Y:S02]  /*0450*/  ISETP.GE.AND P2, PT, R25, UR7, PT ;  /* 0x0000000719007c0c */ /* 0x000fe4000bf46270 */
[----:B------:R-:W-:Y:S02]  /*0460*/  ISETP.GE.AND P0, PT, R21, UR7, PT ;  /* 0x0000000715007c0c */ /* 0x000fe4000bf06270 */
[----:B------:R-:W-:-:S02]  /*0470*/  ISETP.NE.AND P3, PT, R11, R9, PT ;  /* 0x000000090b00720c */ /* 0x000fc40003f65270 */
[----:B------:R-:W-:Y:S02]  /*0480*/  ISETP.LT.OR P2, PT, R25, RZ, P2 ;  /* 0x000000ff1900720c */ /* 0x000fe40001741670 */
[----:B------:R-:W-:-:S03]  /*0490*/  ISETP.LT.OR P0, PT, R21, RZ, P0 ;  /* 0x000000ff1500720c */ /* 0x000fc60000701670 */
[----:B------:R-:W-:Y:S10]  /*04a0*/  @P1 BRA `(.L_x_10) ;  /* 0x0000000000241947 */ /* 0x000ff40003800000 */
[C---:B------:R-:W-:Y:S01]  /*04b0*/  ISETP.GE.AND P1, PT, R23.reuse, R6, PT ;  /* 0x000000061700720c */ /* 0x040fe20003f26270 */
[----:B------:R-:W2:Y:S03]  /*04c0*/  LDG.E R27, desc[UR8][R16.64] ;  /* 0x00000008101b7981 */ /* 0x000ea6000c1e1900 */
[----:B------:R-:W-:-:S13]  /*04d0*/  ISETP.LT.OR P1, PT, R23, R4, P1 ;  /* 0x000000041700720c */ /* 0x000fda0000f21670 */
[----:B------:R-:W0:Y:S02]  /*04e0*/  @P1 LDC.64 R18, c[0x0][0x380] ;  /* 0x0000e000ff121b82 */ /* 0x000e240000000a00 */
[----:B0-----:R-:W-:Y:S02]  /*04f0*/  @P1 IMAD.WIDE.U32 R18, R23, 0x4, R18 ;  /* 0x0000000417121825 */ /* 0x001fe400078e0012 */
[----:B------:R-:W2:Y:S04]  /*0500*/  @!P1 LDS R23, [R13+0x40] ;  /* 0x000040000d179984 */ /* 0x000ea80000000800 */
[----:B------:R-:W3:Y:S01]  /*0510*/  @P1 LDG.E R19, desc[UR8][R18.64] ;  /* 0x0000000812131981 */ /* 0x000ee2000c1e1900 */
[----:B--2---:R-:W-:-:S04]  /*0520*/  @!P1 FFMA R8, R27, R23, R8 ;  /* 0x000000171b089223 */ /* 0x004fc80000000008 */
[----:B---3--:R-:W-:-:S07]  /*0530*/  @P1 FFMA R8, R27, R19, R8 ;  /* 0x000000131b081223 */ /* 0x008fce0000000008 */
.L_x_10:
[----:B------:R-:W-:Y:S05]  /*0540*/  BSYNC.RECONVERGENT B0 ;  /* 0x0000000000007941 */ /* 0x000fea0003800200 */
.L_x_9:
[----:B------:R-:W-:Y:S04]  /*0550*/  BSSY.RECONVERGENT B0, `(.L_x_11) ;  /* 0x000000b000007945 */ /* 0x000fe80003800200 */
[----:B------:R-:W-:Y:S05]  /*0560*/  @P2 BRA `(.L_x_12) ;  /* 0x0000000000242947 */ /* 0x000fea0003800000 */
[C---:B------:R-:W-:Y:S01]  /*0570*/  ISETP.GE.AND P1, PT, R25.reuse, R6, PT ;  /* 0x000000061900720c */ /* 0x040fe20003f26270 */
[----:B------:R-:W2:Y:S03]  /*0580*/  LDG.E R23, desc[UR8][R16.64+0x4] ;  /* 0x0000040810177981 */ /* 0x000ea6000c1e1900 */
[----:B------:R-:W-:-:S13]  /*0590*/  ISETP.GE.AND P1, PT, R25, R4, !P1 ;  /* 0x000000041900720c */ /* 0x000fda0004f26270 */
[----:B------:R-:W0:Y:S01]  /*05a0*/  @!P1 LDC.64 R18, c[0x0][0x380] ;  /* 0x0000e000ff129b82 */ /* 0x000e220000000a00 */
[----:B------:R-:W1:Y:S01]  /*05b0*/  @P1 LDS R22, [R13+0x4] ;  /* 0x000004000d161984 */ /* 0x000e620000000800 */
[----:B0-----:R-:W-:-:S06]  /*05c0*/  @!P1 IMAD.WIDE.U32 R18, R25, 0x4, R18 ;  /* 0x0000000419129825 */ /* 0x001fcc00078e0012 */
[----:B------:R-:W2:Y:S02]  /*05d0*/  @!P1 LDG.E R19, desc[UR8][R18.64] ;  /* 0x0000000812139981 */ /* 0x000ea4000c1e1900 */
[----:B--2---:R-:W-:-:S04]  /*05e0*/  @!P1 FFMA R10, R19, R23, R10 ;  /* 0x00000017130a9223 */ /* 0x004fc8000000000a */
[----:B-1----:R-:W-:-:S07]  /*05f0*/  @P1 FFMA R10, R23, R22, R10 ;  /* 0x00000016170a1223 */ /* 0x002fce000000000a */
.L_x_12:
[----:B------:R-:W-:Y:S05]  /*0600*/  BSYNC.RECONVERGENT B0 ;  /* 0x0000000000007941 */ /* 0x000fea0003800200 */
.L_x_11:
        /* <DEDUP_REMOVED lines=11> */
.L_x_14:
[----:B------:R-:W-:Y:S05]  /*06c0*/  BSYNC.RECONVERGENT B0 ;  /* 0x0000000000007941 */ /* 0x000fea0003800200 */
.L_x_13:
[----:B------:R-:W-:Y:S05]  /*06d0*/  @P3 BRA `(.L_x_15) ;  /* 0xfffffff800f83947 */ /* 0x000fea000383ffff */
.L_x_6:
[----:B------:R-:W0:Y:S01]  /*06e0*/  LDCU UR5, c[0x0][0x3a0] ;  /* 0x00007400ff0577ac */ /* 0x000e220008000800 */
[----:B------:R-:W-:Y:S01]  /*06f0*/  IMAD.MOV.U32 R11, RZ, RZ, R8 ;  /* 0x000000ffff0b7224 */ /* 0x000fe200078e0008 */
[----:B0-----:R-:W-:-:S04]  /*0700*/  ULOP3.LUT UR5, UR5, 0x1, URZ, 0xc0, !UPT ;  /* 0x0000000105057892 */ /* 0x001fc8000f8ec0ff */
[----:B------:R-:W-:-:S09]  /*0710*/  UISETP.NE.U32.AND UP0, UPT, UR5, 0x1, UPT ;  /* 0x000000010500788c */ /* 0x000fd2000bf05070 */
[----:B------:R-:W-:Y:S05]  /*0720*/  BRA.U UP0, `(.L_x_5) ;  /* 0x00000001008c7547 */ /* 0x000fea000b800000 */
[----:B------:R-:W0:Y:S01]  /*0730*/  LDCU UR5, c[0x0][0x3a4] ;  /* 0x00007480ff0577ac */ /* 0x000e220008000800 */
[----:B------:R-:W1:Y:S01]  /*0740*/  LDC.64 R14, c[0x0][0x388] ;  /* 0x0000e200ff0e7b82 */ /* 0x000e620000000a00 */
[--C-:B------:R-:W-:Y:S01]  /*0750*/  IMAD.IADD R17, R12, 0x1, R9.reuse ;  /* 0x000000010c117824 */ /* 0x100fe200078e0209 */
[----:B------:R-:W-:Y:S01]  /*0760*/  BSSY.RECONVERGENT B0, `(.L_x_16) ;  /* 0x0000013000007945 */ /* 0x000fe20003800200 */
[----:B------:R-:W-:-:S03]  /*0770*/  IMAD.IADD R20, R20, 0x1, R9 ;  /* 0x0000000114147824 */ /* 0x000fc600078e0209 */
[C---:B------:R-:W-:Y:S02]  /*0780*/  IADD3 R19, PT, PT, R17.reuse, 0x10, RZ ;  /* 0x0000001011137810 */ /* 0x040fe40007ffe0ff */
[----:B------:R-:W-:Y:S02]  /*0790*/  LEA R20, R20, UR4, 0x2 ;  /* 0x0000000414147c11 */ /* 0x000fe4000f8e10ff */
[----:B0-----:R-:W-:Y:S02]  /*07a0*/  ISETP.GE.AND P0, PT, R17, UR5, PT ;  /* 0x0000000511007c0c */ /* 0x001fe4000bf06270 */
[----:B------:R-:W-:Y:S02]  /*07b0*/  ISETP.GE.AND P1, PT, R19, UR5, PT ;  /* 0x0000000513007c0c */ /* 0x000fe4000bf26270 */
[----:B------:R-:W-:Y:S02]  /*07c0*/  ISETP.LT.OR P0, PT, R17, RZ, P0 ;  /* 0x000000ff1100720c */ /* 0x000fe40000701670 */
[----:B------:R-:W-:Y:S01]  /*07d0*/  ISETP.LT.OR P1, PT, R19, RZ, P1 ;  /* 0x000000ff1300720c */ /* 0x000fe20000f21670 */
[----:B-1----:R-:W-:-:S10]  /*07e0*/  IMAD.WIDE.U32 R8, R9, 0x4, R14 ;  /* 0x0000000409087825 */ /* 0x002fd400078e000e */
[----:B------:R-:W-:Y:S05]  /*07f0*/  @P0 BRA `(.L_x_17) ;  /* 0x0000000000240947 */ /* 0x000fea0003800000 */
[C---:B------:R-:W-:Y:S01]  /*0800*/  ISETP.GE.AND P0, PT, R17.reuse, R6, PT ;  /* 0x000000061100720c */ /* 0x040fe20003f06270 */
[----:B------:R-:W2:Y:S03]  /*0810*/  LDG.E R15, desc[UR8][R8.64] ;  /* 0x00000008080f7981 */ /* 0x000ea6000c1e1900 */
[----:B------:R-:W-:-:S13]  /*0820*/  ISETP.GE.AND P0, PT, R17, R4, !P0 ;  /* 0x000000041100720c */ /* 0x000fda0004706270 */
[----:B------:R-:W0:Y:S01]  /*0830*/  @!P0 LDC.64 R12, c[0x0][0x380] ;  /* 0x0000e000ff0c8b82 */ /* 0x000e220000000a00 */
[----:B------:R-:W1:Y:S01]  /*0840*/  @P0 LDS R14, [R20] ;  /* 0x00000000140e0984 */ /* 0x000e620000000800 */
[----:B0-----:R-:W-:-:S06]  /*0850*/  @!P0 IMAD.WIDE.U32 R12, R17, 0x4, R12 ;  /* 0x00000004110c8825 */ /* 0x001fcc00078e000c */
[----:B------:R-:W2:Y:S02]  /*0860*/  @!P0 LDG.E R13, desc[UR8][R12.64] ;  /* 0x000000080c0d8981 */ /* 0x000ea4000c1e1900 */
[----:B--2---:R-:W-:-:S04]  /*0870*/  @!P0 FFMA R10, R13, R15, R10 ;  /* 0x0000000f0d0a8223 */ /* 0x004fc8000000000a */
[----:B-1----:R-:W-:-:S07]  /*0880*/  @P0 FFMA R10, R15, R14, R10 ;  /* 0x0000000e0f0a0223 */ /* 0x002fce000000000a */
.L_x_17:
[----:B------:R-:W-:Y:S05]  /*0890*/  BSYNC.RECONVERGENT B0 ;  /* 0x0000000000007941 */ /* 0x000fea0003800200 */
.L_x_16:
        /* <DEDUP_REMOVED lines=11> */
.L_x_18:
[----:B------:R-:W-:Y:S05]  /*0950*/  BSYNC.RECONVERGENT B0 ;  /* 0x0000000000007941 */ /* 0x000fea0003800200 */
.L_x_5:
[----:B------:R-:W1:Y:S01]  /*0960*/  S2R R9, SR_CgaCtaId ;  /* 0x0000000000097919 */ /* 0x000e620000008800 */
[----:B------:R-:W-:Y:S01]  /*0970*/  MOV R4, 0x400 ;  /* 0x0000040000047802 */ /* 0x000fe20000000f00 */
[----:B------:R-:W-:Y:S01]  /*0980*/  BAR.SYNC.DEFER_BLOCKING 0x0 ;  /* 0x0000000000007b1d */ /* 0x000fe20000010000 */
[----:B------:R-:W-:-:S03]  /*0990*/  ISETP.GE.U32.AND P0, PT, R3, 0x2, PT ;  /* 0x000000020300780c */ /* 0x000fc60003f06070 */
[----:B------:R-:W-:Y:S01]  /*09a0*/  VIADD R4, R4, 0x800 ;  /* 0x0000080004047836 */ /* 0x000fe20000000000 */
[----:B------:R-:W-:-:S04]  /*09b0*/  ISETP.NE.AND P2, PT, R0, RZ, PT ;  /* 0x000000ff0000720c */ /* 0x000fc80003f45270 */
[----:B-1----:R-:W-:-:S05]  /*09c0*/  LEA R4, R9, R4, 0x18 ;  /* 0x0000000409047211 */ /* 0x002fca00078ec0ff */
[----:B------:R-:W-:-:S05]  /*09d0*/  IMAD R5, R5, 0x4, R4 ;  /* 0x0000000405057824 */ /* 0x000fca00078e0204 */
[----:B------:R1:W-:Y:S04]  /*09e0*/  STS [R5], R10 ;  /* 0x0000000a05007388 */ /* 0x0003e80000000800 */
[----:B------:R1:W-:Y:S01]  /*09f0*/  STS [R5+0x40], R11 ;  /* 0x0000400b05007388 */ /* 0x0003e20000000800 */
[----:B------:R-:W-:Y:S06]  /*0a00*/  BAR.SYNC.DEFER_BLOCKING 0x0 ;  /* 0x0000000000007b1d */ /* 0x000fec0000010000 */
[----:B------:R-:W-:Y:S05]  /*0a10*/  @!P0 BRA `(.L_x_19) ;  /* 0x00000000006c8947 */ /* 0x000fea0003800000 */
[C---:B-1----:R-:W-:Y:S01]  /*0a20*/  IADD3 R5, PT, PT, R0.reuse, R3, RZ ;  /* 0x0000000300057210 */ /* 0x042fe20007ffe0ff */
[C---:B0-----:R-:W-:Y:S01]  /*0a30*/  IMAD R6, R0.reuse, 0x4, R4 ;  /* 0x0000000400067824 */ /* 0x041fe200078e0204 */
[----:B------:R-:W-:Y:S01]  /*0a40*/  LOP3.LUT R14, R0, 0x1, RZ, 0xc0, !PT ;  /* 0x00000001000e7812 */ /* 0x000fe200078ec0ff */
[----:B------:R-:W-:Y:S01]  /*0a50*/  IMAD.MOV.U32 R9, RZ, RZ, 0x1 ;  /* 0x00000001ff097424 */ /* 0x000fe200078e00ff */
[----:B------:R-:W-:Y:S01]  /*0a60*/  LOP3.LUT R5, R5, 0x1, RZ, 0xc0, !PT ;  /* 0x0000000105057812 */ /* 0x000fe200078ec0ff */
[----:B------:R-:W-:-:S07]  /*0a70*/  IMAD R8, R3, 0x4, R6 ;  /* 0x0000000403087824 */ /* 0x000fce00078e0206 */
.L_x_20:
[----:B------:R-:W-:-:S04]  /*0a80*/  IADD3 R12, PT, PT, R0, R9, RZ ;  /* 0x00000009000c7210 */ /* 0x000fc80007ffe0ff */
[C---:B------:R-:W-:Y:S01]  /*0a90*/  ISETP.GE.U32.AND P0, PT, R12.reuse, R3, PT ;  /* 0x000000030c00720c */ /* 0x040fe20003f06070 */
[----:B------:R-:W-:-:S03]  /*0aa0*/  IMAD.IADD R12, R12, 0x1, R3 ;  /* 0x000000010c0c7824 */ /* 0x000fc600078e0203 */
[----:B------:R-:W-:Y:S02]  /*0ab0*/  ISETP.EQ.U32.OR P0, PT, R14, 0x1, P0 ;  /* 0x000000010e00780c */ /* 0x000fe40000702470 */
[----:B------:R-:W-:-:S04]  /*0ac0*/  ISETP.GE.U32.AND P1, PT, R12, R7, PT ;  /* 0x000000070c00720c */ /* 0x000fc80003f26070 */
[----:B------:R-:W-:-:S07]  /*0ad0*/  ISETP.EQ.U32.OR P1, PT, R5, 0x1, P1 ;  /* 0x000000010500780c */ /* 0x000fce0000f22470 */
[C---:B------:R-:W-:Y:S01]  /*0ae0*/  @!P0 IMAD R11, R9.reuse, 0x4, R6 ;  /* 0x00000004090b8824 */ /* 0x040fe200078e0206 */
[----:B------:R-:W-:Y:S05]  /*0af0*/  @!P0 LDS R10, [R6] ;  /* 0x00000000060a8984 */ /* 0x000fea0000000800 */
[----:B------:R-:W0:Y:S01]  /*0b00*/  @!P0 LDS R11, [R11] ;  /* 0x000000000b0b8984 */ /* 0x000e220000000800 */
[C---:B------:R-:W-:Y:S01]  /*0b10*/  @!P1 IMAD R12, R9.reuse, 0x4, R8 ;  /* 0x00000004090c9824 */ /* 0x040fe200078e0208 */
[----:B------:R-:W-:Y:S02]  /*0b20*/  SHF.L.U32 R9, R9, 0x1, RZ ;  /* 0x0000000109097819 */ /* 0x000fe400000006ff */
[----:B0-----:R-:W-:-:S05]  /*0b30*/  @!P0 FMNMX R13, R10, R11, !PT ;  /* 0x0000000b0a0d8209 */ /* 0x001fca0007800000 */
[----:B------:R-:W-:Y:S01]  /*0b40*/  @!P0 STS [R6], R13 ;  /* 0x0000000d06008388 */ /* 0x000fe20000000800 */
[----:B------:R-:W-:Y:S01]  /*0b50*/  BAR.SYNC.DEFER_BLOCKING 0x0 ;  /* 0x0000000000007b1d */ /* 0x000fe20000010000 */
[----:B------:R-:W-:-:S05]  /*0b60*/  ISETP.GE.U32.AND P0, PT, R9, R3, PT ;  /* 0x000000030900720c */ /* 0x000fca0003f06070 */
[----:B--2---:R-:W-:Y:S04]  /*0b70*/  @!P1 LDS R15, [R12] ;  /* 0x000000000c0f9984 */ /* 0x004fe80000000800 */
[----:B------:R-:W0:Y:S02]  /*0b80*/  @!P1 LDS R10, [R8] ;  /* 0x00000000080a9984 */ /* 0x000e240000000800 */
[----:B0-----:R-:W-:-:S05]  /*0b90*/  @!P1 FMNMX R15, R10, R15, !PT ;  /* 0x0000000f0a0f9209 */ /* 0x001fca0007800000 */
[----:B------:R2:W-:Y:S01]  /*0ba0*/  @!P1 STS [R8], R15 ;  /* 0x0000000f08009388 */ /* 0x0005e20000000800 */
[----:B------:R-:W-:Y:S06]  /*0bb0*/  BAR.SYNC.DEFER_BLOCKING 0x0 ;  /* 0x0000000000007b1d */ /* 0x000fec0000010000 */
[----:B------:R-:W-:Y:S05]  /*0bc0*/  @!P0 BRA `(.L_x_20) ;  /* 0xfffffffc00ac8947 */ /* 0x000fea000383ffff */
.L_x_19:
[----:B------:R-:W-:Y:S05]  /*0bd0*/  @P2 EXIT ;  /* 0x000000000000294d */ /* 0x000fea0003800000 */
[----:B------:R-:W3:Y:S01]  /*0be0*/  S2UR UR5, SR_CgaCtaId ;  /* 0x00000000000579c3 */ /* 0x000ee20000008800 */
[----:B------:R-:W-:Y:S01]  /*0bf0*/  UMOV UR4, 0x400 ;  /* 0x0000040000047882 */ /* 0x000fe20000000000 */
[----:B------:R-:W-:-:S05]  /*0c00*/  IMAD R0, R3, 0x4, R4 ;  /* 0x0000000403007824 */ /* 0x000fca00078e0204 */
[----:B------:R-:W4:Y:S01]  /*0c10*/  LDS R9, [R0] ;  /* 0x0000000000097984 */ /* 0x000f220000000800 */
[----:B-1----:R-:W1:Y:S01]  /*0c20*/  LDC.64 R4, c[0x0][0x398] ;  /* 0x0000e600ff047b82 */ /* 0x002e620000000a00 */
[----:B---3--:R-:W-:Y:S01]  /*0c30*/  ULEA UR4, UR5, UR4, 0x18 ;  /* 0x0000000405047291 */ /* 0x008fe2000f8ec0ff */
[----:B-1----:R-:W-:-:S08]  /*0c40*/  IMAD.WIDE.U32 R2, R2, 0x4, R4 ;  /* 0x0000000402027825 */ /* 0x002fd000078e0004 */
[----:B------:R-:W1:Y:S04]  /*0c50*/  LDS R7, [UR4+0x800] ;  /* 0x00080004ff077984 */ /* 0x000e680008000800 */
[----:B----4-:R-:W-:Y:S04]  /*0c60*/  STG.E desc[UR8][R2.64+0x4], R9 ;  /* 0x0000040902007986 */ /* 0x010fe8000c101908 */
[----:B-1----:R-:W-:Y:S01]  /*0c70*/  STG.E desc[UR8][R2.64], R7 ;  /* 0x0000000702007986 */ /* 0x002fe2000c101908 */
[----:B------:R-:W-:Y:S05]  /*0c80*/  EXIT ;  /* 0x000000000000794d */ /* 0x000fea0003800000 */
.L_x_21:
        /* <DEDUP_REMOVED lines=15> */
.L_x_38:


//--------------------- .text._Z13Convolution1DPfS_S_ii --------------------------
	.section	.text._Z13Convolution1DPfS_S_ii,"ax",@progbits
	.align	128
        .global         _Z13Convolution1DPfS_S_ii
        .type           _Z13Convolution1DPfS_S_ii,@function
        .size           _Z13Convolution1DPfS_S_ii,(.L_x_39 - _Z13Convolution1DPfS_S_ii)
        .other          _Z13Convolution1DPfS_S_ii,@"STO_CUDA_ENTRY STV_DEFAULT"
_Z13Convolution1DPfS_S_ii:
.text._Z13Convolution1DPfS_S_ii:
[----:B------:R-:W-:Y:S01]  /*0000*/  LDC R1, c[0x0][0x37c] ;  /* 0x0000df00ff017b82 */ /* 0x000fe20000000800 */
[----:B------:R-:W0:Y:S07]  /*0010*/  S2R R7, SR_TID.X ;  /* 0x0000000000077919 */ /* 0x000e2e0000002100 */
[----:B------:R-:W1:Y:S01]  /*0020*/  S2UR UR4, SR_CTAID.X ;  /* 0x00000000000479c3 */ /* 0x000e620000002500 */
[----:B------:R-:W1:Y:S01]  /*0030*/  LDCU UR7, c[0x0][0x360] ;  /* 0x00006c00ff0777ac */ /* 0x000e620008000800 */
[----:B------:R-:W2:Y:S06]  /*0040*/  LDCU.64 UR12, c[0x0][0x358] ;  /* 0x00006b00ff0c77ac */ /* 0x000eac0008000a00 */
[----:B------:R-:W3:Y:S08]  /*0050*/  LDC.64 R2, c[0x0][0x380] ;  /* 0x0000e000ff027b82 */ /* 0x000ef00000000a00 */
[----:B------:R-:W4:Y:S01]  /*0060*/  S2UR UR6, SR_CgaCtaId ;  /* 0x00000000000679c3 */ /* 0x000f220000008800 */
[----:B------:R-:W-:Y:S01]  /*0070*/  UMOV UR5, 0x400 ;  /* 0x0000040000057882 */ /* 0x000fe20000000000 */
[----:B------:R-:W5:Y:S01]  /*0080*/  LDCU UR9, c[0x0][0x398] ;  /* 0x00007300ff0977ac */ /* 0x000f620008000800 */
[----:B-1----:R-:W-:-:S06]  /*0090*/  UIMAD UR4, UR4, UR7, URZ ;  /* 0x00000007040472a4 */ /* 0x002fcc000f8e02ff */
[----:B0-----:R-:W-:-:S04]  /*00a0*/  VIADD R0, R7, UR4 ;  /* 0x0000000407007c36 */ /* 0x001fc80008000000 */
[----:B---3--:R-:W-:-:S06]  /*00b0*/  IMAD.WIDE R2, R0, 0x4, R2 ;  /* 0x0000000400027825 */ /* 0x008fcc00078e0202 */
[----:B--2---:R-:W2:Y:S01]  /*00c0*/  LDG.E R2, desc[UR12][R2.64] ;  /* 0x0000000c02027981 */ /* 0x004ea2000c1e1900 */
[----:B----4-:R-:W-:Y:S01]  /*00d0*/  ULEA UR5, UR6, UR5, 0x18 ;  /* 0x0000000506057291 */ /* 0x010fe2000f8ec0ff */
[----:B------:R-:W-:Y:S01]  /*00e0*/  IMAD.MOV.U32 R6, RZ, RZ, RZ ;  /* 0x000000ffff067224 */ /* 0x000fe200078e00ff */
[----:B-----5:R-:W-:-:S04]  /*00f0*/  UISETP.GE.AND UP0, UPT, UR9, 0x1, UPT ;  /* 0x000000010900788c */ /* 0x020fc8000bf06270 */
[----:B------:R-:W-:-:S05]  /*0100*/  LEA R5, R7, UR5, 0x2 ;  /* 0x0000000507057c11 */ /* 0x000fca000f8e10ff */
[----:B--2---:R0:W-:Y:S01]  /*0110*/  STS [R5], R2 ;  /* 0x0000000205007388 */ /* 0x0041e20000000800 */
[----:B------:R-:W-:Y:S06]  /*0120*/  BAR.SYNC.DEFER_BLOCKING 0x0 ;  /* 0x0000000000007b1d */ /* 0x000fec0000010000 */
[----:B------:R-:W-:Y:S05]  /*0130*/  BRA.U !UP0, `(.L_x_22) ;  /* 0x0000000508d07547 */ /* 0x000fea000b800000 */
[----:B------:R-:W-:Y:S01]  /*0140*/  UISETP.GE.U32.AND UP0, UPT, UR9, 0x4, UPT ;  /* 0x000000040900788c */ /* 0x000fe2000bf06070 */
[----:B------:R-:W-:Y:S01]  /*0150*/  HFMA2 R6, -RZ, RZ, 0, 0 ;  /* 0x00000000ff067431 */ /* 0x000fe200000001ff */
[----:B------:R-:W-:Y:S01]  /*0160*/  ULEA.HI UR8, UR9, UR9, URZ, 0x1 ;  /* 0x0000000909087291 */ /* 0x000fe2000f8f08ff */
[----:B------:R-:W-:Y:S01]  /*0170*/  IMAD.MOV.U32 R8, RZ, RZ, RZ ;  /* 0x000000ffff087224 */ /* 0x000fe200078e00ff */
[----:B------:R-:W-:Y:S02]  /*0180*/  UIADD3 UR6, UPT, UPT, UR4, UR7, URZ ;  /* 0x0000000704067290 */ /* 0x000fe4000fffe0ff */
[----:B------:R-:W-:Y:S02]  /*0190*/  ULOP3.LUT UR10, UR9, 0x3, URZ, 0xc0, !UPT ;  /* 0x00000003090a7892 */ /* 0x000fe4000f8ec0ff */
[----:B------:R-:W-:Y:S01]  /*01a0*/  USHF.R.S32.HI UR8, URZ, 0x1, UR8 ;  /* 0x00000001ff087899 */ /* 0x000fe20008011408 */
[----:B------:R-:W-:Y:S11]  /*01b0*/  BRA.U !UP0, `(.L_x_23) ;  /* 0x0000000508287547 */ /* 0x000ff6000b800000 */
[----:B0-----:R-:W0:Y:S01]  /*01c0*/  LDC.64 R2, c[0x0][0x388] ;  /* 0x0000e200ff027b82 */ /* 0x001e220000000a00 */
[----:B------:R-:W-:Y:S01]  /*01d0*/  ULOP3.LUT UR7, UR9, 0x7ffffffc, URZ, 0xc0, !UPT ;  /* 0x7ffffffc09077892 */ /* 0x000fe2000f8ec0ff */
[----:B------:R-:W-:Y:S01]  /*01e0*/  VIADD R9, R0, -UR8 ;  /* 0x8000000800097c36 */ /* 0x000fe20008000000 */
[----:B------:R-:W-:Y:S01]  /*01f0*/  IADD3 R10, PT, PT, R7, -UR8, RZ ;  /* 0x80000008070a7c10 */ /* 0x000fe2000fffe0ff */
[----:B------:R-:W-:Y:S01]  /*0200*/  IMAD.MOV.U32 R6, RZ, RZ, RZ ;  /* 0x000000ffff067224 */ /* 0x000fe200078e00ff */
[----:B------:R-:W1:Y:S01]  /*0210*/  LDCU UR11, c[0x0][0x39c] ;  /* 0x00007380ff0b77ac */ /* 0x000e620008000800 */
[----:B------:R-:W-:Y:S01]  /*0220*/  IMAD.MOV.U32 R11, RZ, RZ, RZ ;  /* 0x000000ffff0b7224 */ /* 0x000fe200078e00ff */
[----:B------:R-:W-:-:S07]  /*0230*/  MOV R8, UR7 ;  /* 0x0000000700087c02 */ /* 0x000fce0008000f00 */
.L_x_32:
[--C-:B------:R-:W-:Y:S01]  /*0240*/  IMAD.IADD R15, R9, 0x1, R11.reuse ;  /* 0x00000001090f7824 */ /* 0x100fe200078e020b */
[----:B------:R-:W-:Y:S01]  /*0250*/  BSSY.RECONVERGENT B0, `(.L_x_24) ;  /* 0x000001b000007945 */ /* 0x000fe20003800200 */
[----:B------:R-:W-:Y:S02]  /*0260*/  IMAD.IADD R12, R10, 0x1, R11 ;  /* 0x000000010a0c7824 */ /* 0x000fe400078e020b */
[C---:B------:R-:W-:Y:S01]  /*0270*/  VIADD R21, R15.reuse, 0x1 ;  /* 0x000000010f157836 */ /* 0x040fe20000000000 */
[C---:B-1----:R-:W-:Y:S01]  /*0280*/  ISETP.GE.AND P2, PT, R15.reuse, UR11, PT ;  /* 0x0000000b0f007c0c */ /* 0x042fe2000bf46270 */
[C---:B------:R-:W-:Y:S01]  /*0290*/  VIADD R14, R15.reuse, 0x2 ;  /* 0x000000020f0e7836 */ /* 0x040fe20000000000 */
[----:B------:R-:W-:Y:S01]  /*02a0*/  IADD3 R13, PT, PT, R15, 0x3, RZ ;  /* 0x000000030f0d7810 */ /* 0x000fe20007ffe0ff */
[----:B0-----:R-:W-:Y:S01]  /*02b0*/  IMAD.WIDE.U32 R4, R11, 0x4, R2 ;  /* 0x000000040b047825 */ /* 0x001fe200078e0002 */
[----:B------:R-:W-:Y:S02]  /*02c0*/  ISETP.LT.OR P2, PT, R15, RZ, P2 ;  /* 0x000000ff0f00720c */ /* 0x000fe40001741670 */
[----:B------:R-:W-:-:S02]  /*02d0*/  IADD3 R11, PT, PT, R11, 0x4, RZ ;  /* 0x000000040b0b7810 */ /* 0x000fc40007ffe0ff */
[----:B------:R-:W-:Y:S02]  /*02e0*/  ISETP.GE.AND P1, PT, R21, UR11, PT ;  /* 0x0000000b15007c0c */ /* 0x000fe4000bf26270 */
[C---:B------:R-:W-:Y:S02]  /*02f0*/  ISETP.GE.AND P0, PT, R14.reuse, UR11, PT ;  /* 0x0000000b0e007c0c */ /* 0x040fe4000bf06270 */
[----:B------:R-:W-:Y:S02]  /*0300*/  ISETP.GE.AND P3, PT, R13, UR11, PT ;  /* 0x0000000b0d007c0c */ /* 0x000fe4000bf66270 */
[----:B------:R-:W-:Y:S02]  /*0310*/  ISETP.NE.AND P4, PT, R11, R8, PT ;  /* 0x000000080b00720c */ /* 0x000fe40003f85270 */
[----:B------:R-:W-:Y:S02]  /*0320*/  ISETP.LT.OR P1, PT, R21, RZ, P1 ;  /* 0x000000ff1500720c */ /* 0x000fe40000f21670 */
[----:B------:R-:W-:-:S02]  /*0330*/  ISETP.LT.OR P0, PT, R14, RZ, P0 ;  /* 0x000000ff0e00720c */ /* 0x000fc40000701670 */
[----:B------:R-:W-:Y:S02]  /*0340*/  ISETP.LT.OR P3, PT, R13, RZ, P3 ;  /* 0x000000ff0d00720c */ /* 0x000fe40001f61670 */
[----:B------:R-:W-:Y:S01]  /*0350*/  LEA R12, R12, UR5, 0x2 ;  /* 0x000000050c0c7c11 */ /* 0x000fe2000f8e10ff */
[----:B------:R-:W-:Y:S10]  /*0360*/  @P2 BRA `(.L_x_25) ;  /* 0x0000000000242947 */ /* 0x000ff40003800000 */
[C---:B------:R-:W-:Y:S01]  /*0370*/  ISETP.GE.AND P2, PT, R15.reuse, UR6, PT ;  /* 0x000000060f007c0c */ /* 0x040fe2000bf46270 */
[----:B------:R-:W2:Y:S03]  /*0380*/  LDG.E R19, desc[UR12][R4.64] ;  /* 0x0000000c04137981 */ /* 0x000ea6000c1e1900 */
[----:B------:R-:W-:-:S13]  /*0390*/  ISETP.LT.OR P2, PT, R15, UR4, P2 ;  /* 0x000000040f007c0c */ /* 0x000fda0009741670 */
[----:B------:R-:W0:Y:S02]  /*03a0*/  @P2 LDC.64 R16, c[0x0][0x380] ;  /* 0x0000e000ff102b82 */ /* 0x000e240000000a00 */
[----:B0-----:R-:W-:Y:S02]  /*03b0*/  @P2 IMAD.WIDE.U32 R16, R15, 0x4, R16 ;  /* 0x000000040f102825 */ /* 0x001fe400078e0010 */
[----:B------:R-:W2:Y:S04]  /*03c0*/  @!P2 LDS R15, [R12] ;  /* 0x000000000c0fa984 */ /* 0x000ea80000000800 */
[----:B------:R-:W3:Y:S01]  /*03d0*/  @P2 LDG.E R16, desc[UR12][R16.64] ;  /* 0x0000000c10102981 */ /* 0x000ee2000c1e1900 */
[----:B--2---:R-:W-:-:S04]  /*03e0*/  @!P2 FFMA R6, R15, R19, R6 ;  /* 0x000000130f06a223 */ /* 0x004fc80000000006 */
[----:B---3--:R-:W-:-:S07]  /*03f0*/  @P2 FFMA R6, R19, R16, R6 ;  /* 0x0000001013062223 */ /* 0x008fce0000000006 */
.L_x_25:
[----:B------:R-:W-:Y:S05]  /*0400*/  BSYNC.RECONVERGENT B0 ;  /* 0x0000000000007941 */ /* 0x000fea0003800200 */
.L_x_24:
[----:B------:R-:W-:Y:S04]  /*0410*/  BSSY.RECONVERGENT B0, `(.L_x_26) ;  /* 0x000000b000007945 */ /* 0x000fe80003800200 */
[----:B------:R-:W-:Y:S05]  /*0420*/  @P1 BRA `(.L_x_27) ;  /* 0x0000000000241947 */ /* 0x000fea0003800000 */
[C---:B------:R-:W-:Y:S01]  /*0430*/  ISETP.GE.AND P1, PT, R21.reuse, UR6, PT ;  /* 0x0000000615007c0c */ /* 0x040fe2000bf26270 */
[----:B------:R-:W2:Y:S03]  /*0440*/  LDG.E R15, desc[UR12][R4.64+0x4] ;  /* 0x0000040c040f7981 */ /* 0x000ea6000c1e1900 */
[----:B------:R-:W-:-:S13]  /*0450*/  ISETP.GE.AND P1, PT, R21, UR4, !P1 ;  /* 0x0000000415007c0c */ /* 0x000fda000cf26270 */
[----:B------:R-:W0:Y:S01]  /*0460*/  @!P1 LDC.64 R16, c[0x0][0x380] ;  /* 0x0000e000ff109b82 */ /* 0x000e220000000a00 */
[----:B------:R-:W1:Y:S01]  /*0470*/  @P1 LDS R18, [R12+0x4] ;  /* 0x000004000c121984 */ /* 0x000e620000000800 */
[----:B0-----:R-:W-:-:S06]  /*0480*/  @!P1 IMAD.WIDE.U32 R16, R21, 0x4, R16 ;  /* 0x0000000415109825 */ /* 0x001fcc00078e0010 */
[----:B------:R-:W2:Y:S02]  /*0490*/  @!P1 LDG.E R17, desc[UR12][R16.64] ;  /* 0x0000000c10119981 */ /* 0x000ea4000c1e1900 */
[----:B--2---:R-:W-:-:S04]  /*04a0*/  @!P1 FFMA R6, R17, R15, R6 ;  /* 0x0000000f11069223 */ /* 0x004fc80000000006 */
[----:B-1----:R-:W-:-:S07]  /*04b0*/  @P1 FFMA R6, R15, R18, R6 ;  /* 0x000000120f061223 */ /* 0x002fce0000000006 */
.L_x_27:
[----:B------:R-:W-:Y:S05]  /*04c0*/  BSYNC.RECONVERGENT B0 ;  /* 0x0000000000007941 */ /* 0x000fea0003800200 */
.L_x_26:
[----:B------:R-:W-:Y:S04]  /*04d0*/  BSSY.RECONVERGENT B0, `(.L_x_28) ;  /* 0x000000b000007945 */ /* 0x000fe80003800200 */
[----:B------:R-:W-:Y:S05]  /*04e0*/  @P0 BRA `(.L_x_29) ;  /* 0x0000000000240947 */ /* 0x000fea0003800000 */
[----:B------:R-:W-:-:S04]  /*04f0*/  ISETP.GE.AND P0, PT, R14, UR6, PT ;  /* 0x000000060e007c0c */ /* 0x000fc8000bf06270 */
[----:B------:R-:W-:-:S13]  /*0500*/  ISETP.GE.AND P0, PT, R14, UR4, !P0 ;  /* 0x000000040e007c0c */ /* 0x000fda000c706270 */
[----:B------:R-:W0:Y:S02]  /*0510*/  @!P0 LDC.64 R16, c[0x0][0x380] ;  /* 0x0000e000ff108b82 */ /* 0x000e240000000a00 */
[----:B0-----:R-:W-:Y:S02]  /*0520*/  @!P0 IMAD.WIDE.U32 R14, R14, 0x4, R16 ;  /* 0x000000040e0e8825 */ /* 0x001fe400078e0010 */
[----:B------:R-:W2:Y:S04]  /*0530*/  LDG.E R17, desc[UR12][R4.64+0x8] ;  /* 0x0000080c04117981 */ /* 0x000ea8000c1e1900 */
[----:B------:R-:W2:Y:S04]  /*0540*/  @!P0 LDG.E R15, desc[UR12][R14.64] ;  /* 0x0000000c0e0f8981 */ /* 0x000ea8000c1e1900 */
[----:B------:R-:W0:Y:S01]  /*0550*/  @P0 LDS R16, [R12+0x8] ;  /* 0x000008000c100984 */ /* 0x000e220000000800 */
[----:B--2---:R-:W-:-:S04]  /*0560*/  @!P0 FFMA R6, R15, R17, R6 ;  /* 0x000000110f068223 */ /* 0x004fc80000000006 */
[----:B0-----:R-:W-:-:S07]  /*0570*/  @P0 FFMA R6, R17, R16, R6 ;  /* 0x0000001011060223 */ /* 0x001fce0000000006 */
.L_x_29:
[----:B------:R-:W-:Y:S05]  /*0580*/  BSYNC.RECONVERGENT B0 ;  /* 0x0000000000007941 */ /* 0x000fea0003800200 */
.L_x_28:
        /* <DEDUP_REMOVED lines=11> */
.L_x_31:
[----:B------:R-:W-:Y:S05]  /*0640*/  BSYNC.RECONVERGENT B0 ;  /* 0x0000000000007941 */ /* 0x000fea0003800200 */
.L_x_30:
[----:B------:R-:W-:Y:S05]  /*0650*/  @P4 BRA `(.L_x_32) ;  /* 0xfffffff800f84947 */ /* 0x000fea000383ffff */
.L_x_23:
[----:B------:R-:W-:-:S09]  /*0660*/  UISETP.NE.AND UP0, UPT, UR10, URZ, UPT ;  /* 0x000000ff0a00728c */ /* 0x000fd2000bf05270 */
[----:B------:R-:W-:Y:S05]  /*0670*/  BRA.U !UP0, `(.L_x_22) ;  /* 0x0000000108807547 */ /* 0x000fea000b800000 */
[----:B0-----:R-:W0:Y:S01]  /*0680*/  LDC.64 R2, c[0x0][0x388] ;  /* 0x0000e200ff027b82 */ /* 0x001e220000000a00 */
[----:B------:R-:W-:Y:S01]  /*0690*/  IADD3 R7, PT, PT, R7, -UR8, R8 ;  /* 0x8000000807077c10 */ /* 0x000fe2000fffe008 */
[----:B------:R-:W1:Y:S01]  /*06a0*/  LDCU UR9, c[0x0][0x39c] ;  /* 0x00007380ff0977ac */ /* 0x000e620008000800 */
[----:B------:R-:W-:Y:S01]  /*06b0*/  UIADD3 UR7, UPT, UPT, -UR10, URZ, URZ ;  /* 0x000000ff0a077290 */ /* 0x000fe2000fffe1ff */
[----:B0-----:R-:W-:Y:S01]  /*06c0*/  IMAD.WIDE.U32 R2, R8, 0x4, R2 ;  /* 0x0000000408027825 */ /* 0x001fe200078e0002 */
[----:B------:R-:W-:-:S03]  /*06d0*/  LEA R8, R7, UR5, 0x2 ;  /* 0x0000000507087c11 */ /* 0x000fc6000f8e10ff */
[----:B------:R-:W-:Y:S01]  /*06e0*/  IMAD.MOV.U32 R10, RZ, RZ, R2 ;  /* 0x000000ffff0a7224 */ /* 0x000fe200078e0002 */
[----:B------:R-:W-:Y:S01]  /*06f0*/  MOV R11, R3 ;  /* 0x00000003000b7202 */ /* 0x000fe20000000f00 */
[----:B-1----:R-:W-:-:S07]  /*0700*/  VIADD R7, R7, UR4 ;  /* 0x0000000407077c36 */ /* 0x002fce0008000000 */
.L_x_35:
[C---:B------:R-:W-:Y:S01]  /*0710*/  ISETP.GE.AND P0, PT, R7.reuse, UR9, PT ;  /* 0x0000000907007c0c */ /* 0x040fe2000bf06270 */
[----:B------:R-:W-:Y:S01]  /*0720*/  UIADD3 UR7, UPT, UPT, UR7, 0x1, URZ ;  /* 0x0000000107077890 */ /* 0x000fe2000fffe0ff */
[----:B------:R-:W-:Y:S01]  /*0730*/  MOV R4, R10 ;  /* 0x0000000a00047202 */ /* 0x000fe20000000f00 */
[----:B------:R-:W-:Y:S01]  /*0740*/  IMAD.MOV.U32 R5, RZ, RZ, R11 ;  /* 0x000000ffff057224 */ /* 0x000fe200078e000b */
[----:B------:R-:W-:Y:S01]  /*0750*/  ISETP.LT.OR P0, PT, R7, RZ, P0 ;  /* 0x000000ff0700720c */ /* 0x000fe20000701670 */
[----:B------:R-:W-:Y:S01]  /*0760*/  UISETP.NE.AND UP0, UPT, UR7, URZ, UPT ;  /* 0x000000ff0700728c */ /* 0x000fe2000bf05270 */
[----:B------:R-:W-:Y:S01]  /*0770*/  IADD3 R10, P1, PT, R4, 0x4, RZ ;  /* 0x00000004040a7810 */ /* 0x000fe20007f3e0ff */
[----:B------:R-:W-:Y:S03]  /*0780*/  BSSY.RECONVERGENT B0, `(.L_x_33) ;  /* 0x000000c000007945 */ /* 0x000fe60003800200 */
[----:B------:R-:W-:-:S07]  /*0790*/  IADD3.X R11, PT, PT, RZ, R5, RZ, P1, !PT ;  /* 0x00000005ff0b7210 */ /* 0x000fce0000ffe4ff */
[----:B------:R-:W-:Y:S05]  /*07a0*/  @P0 BRA `(.L_x_34) ;  /* 0x0000000000240947 */ /* 0x000fea0003800000 */
[C---:B------:R-:W-:Y:S01]  /*07b0*/  ISETP.GE.AND P0, PT, R7.reuse, UR6, PT ;  /* 0x0000000607007c0c */ /* 0x040fe2000bf06270 */
[----:B------:R-:W2:Y:S03]  /*07c0*/  LDG.E R5, desc[UR12][R4.64] ;  /* 0x0000000c04057981 */ /* 0x000ea6000c1e1900 */
[----:B------:R-:W-:-:S13]  /*07d0*/  ISETP.GE.AND P0, PT, R7, UR4, !P0 ;  /* 0x0000000407007c0c */ /* 0x000fda000c706270 */
[----:B------:R-:W0:Y:S01]  /*07e0*/  @!P0 LDC.64 R2, c[0x0][0x380] ;  /* 0x0000e000ff028b82 */ /* 0x000e220000000a00 */
[----:B------:R-:W1:Y:S01]  /*07f0*/  @P0 LDS R9, [R8] ;  /* 0x0000000008090984 */ /* 0x000e620000000800 */
[----:B0-----:R-:W-:-:S06]  /*0800*/  @!P0 IMAD.WIDE.U32 R2, R7, 0x4, R2 ;  /* 0x0000000407028825 */ /* 0x001fcc00078e0002 */
[----:B------:R-:W2:Y:S02]  /*0810*/  @!P0 LDG.E R3, desc[UR12][R2.64] ;  /* 0x0000000c02038981 */ /* 0x000ea4000c1e1900 */
[----:B--2---:R-:W-:-:S04]  /*0820*/  @!P0 FFMA R6, R3, R5, R6 ;  /* 0x0000000503068223 */ /* 0x004fc80000000006 */
[----:B-1----:R-:W-:-:S07]  /*0830*/  @P0 FFMA R6, R5, R9, R6 ;  /* 0x0000000905060223 */ /* 0x002fce0000000006 */
.L_x_34:
[----:B------:R-:W-:Y:S05]  /*0840*/  BSYNC.RECONVERGENT B0 ;  /* 0x0000000000007941 */ /* 0x000fea0003800200 */
.L_x_33:
[----:B------:R-:W-:Y:S01]  /*0850*/  VIADD R8, R8, 0x4 ;  /* 0x0000000408087836 */ /* 0x000fe20000000000 */
[----:B------:R-:W-:Y:S01]  /*0860*/  IADD3 R7, PT, PT, R7, 0x1, RZ ;  /* 0x0000000107077810 */ /* 0x000fe20007ffe0ff */
[----:B------:R-:W-:Y:S06]  /*0870*/  BRA.U UP0, `(.L_x_35) ;  /* 0xfffffffd00a47547 */ /* 0x000fec000b83ffff */
.L_x_22:
[----:B0-----:R-:W0:Y:S02]  /*0880*/  LDC.64 R2, c[0x0][0x390] ;  /* 0x0000e400ff027b82 */ /* 0x001e240000000a00 */
[----:B0-----:R-:W-:-:S05]  /*0890*/  IMAD.WIDE R2, R0, 0x4, R2 ;  /* 0x0000000400027825 */ /* 0x001fca00078e0202 */
[----:B------:R-:W-:Y:S01]  /*08a0*/  STG.E desc[UR12][R2.64], R6 ;  /* 0x0000000602007986 */ /* 0x000fe2000c10190c */
[----:B------:R-:W-:Y:S05]  /*08b0*/  EXIT ;  /* 0x000000000000794d */ /* 0x000fea0003800000 */
.L_x_36:
        /* <DEDUP_REMOVED lines=12> */
.L_x_39:


//--------------------- .nv.shared.reserved.0     --------------------------
	.section	.nv.shared.reserved.0,"aw",@nobits
	.weak		__nv_reservedSMEM_offset_0_alias
	.size		__nv_reservedSMEM_offset_0_alias, 0, 64
	.other		__nv_reservedSMEM_offset_0_alias,@"STO_CUDA_RESERVED_SHARED STV_DEFAULT"
__nv_reservedSMEM_offset_0_alias:
	.zero		0
	.zero		64


//--------------------- .nv.shared._Z23ConvolutionPoolingFusedPfS_S_S_ii --------------------------
	.section	.nv.shared._Z23ConvolutionPoolingFusedPfS_S_S_ii,"aw",@nobits
	.sectionflags	@""
	.align	4
.nv.shared._Z23ConvolutionPoolingFusedPfS_S_S_ii:
	.zero		5120


//--------------------- .nv.shared._Z13Convolution1DPfS_S_ii --------------------------
	.section	.nv.shared._Z13Convolution1DPfS_S_ii,"aw",@nobits
	.sectionflags	@""
	.align	4
.nv.shared._Z13Convolution1DPfS_S_ii:
	.zero		3072


//--------------------- .nv.constant0._Z6Pool1DPfS_i --------------------------
	.section	.nv.constant0._Z6Pool1DPfS_i,"a",@progbits
	.sectionflags	@""
	.align	4
.nv.constant0._Z6Pool1DPfS_i:
	.zero		916


//--------------------- .nv.constant0._Z23ConvolutionPoolingFusedPfS_S_S_ii --------------------------
	.section	.nv.constant0._Z23ConvolutionPoolingFusedPfS_S_S_ii,"a",@progbits
	.sectionflags	@""
	.align	4
.nv.constant0._Z23ConvolutionPoolingFusedPfS_S_S_ii:
	.zero		936


//--------------------- .nv.constant0._Z13Convolution1DPfS_S_ii --------------------------
	.section	.nv.constant0._Z13Convolution1DPfS_S_ii,"a",@progbits
	.sectionflags	@""
	.align	4
.nv.constant0._Z13Convolution1DPfS_S_ii:
	.zero		928


//--------------------- SYMBOLS --------------------------

	.type		.nv.reservedSmem.offset0,@object
	.size		.nv.reservedSmem.offset0,0x4
	.type		.nv.reservedSmem.cap,@object
	.size		.nv.reservedSmem.cap,0x4
